	.target	sm_90a

	.elftype	@"ET_EXEC"


//--------------------- .note.nv.tkinfo           --------------------------
	.section	.note.nv.tkinfo,"",@"SHT_NOTE"
	.sectionflags	@"SHF_NOTE_NV_TKINFO"
	.tkinfo
        /*0018*/ 	.word	0x00000002
        /*0030*/ 	.string	""
        /*0030*/ 	.string	"ptxas"
        /*0030*/ 	.string	"Cuda compilation tools, release 13.0, V13.0.88"
        /*0030*/ 	.string	"Build cuda_13.0.r13.0/compiler.36424714_0"
        /*0030*/ 	.string	"-arch sm_90a -m 64 "



//--------------------- .note.nv.cuinfo           --------------------------
	.section	.note.nv.cuinfo,"",@"SHT_NOTE"
	.sectionflags	@"SHF_NOTE_NV_CUINFO"
        /*0018*/ 	.short	0x0002
        /*001a*/ 	.short	0x005a
        /*001c*/ 	.short	0x0082
	.zero		2


//--------------------- .nv.info                  --------------------------
	.section	.nv.info,"",@"SHT_CUDA_INFO"
	.align	4


	//----- nvinfo : EIATTR_REGCOUNT
	.align		4
        /*0000*/ 	.byte	0x04, 0x2f
        /*0002*/ 	.short	(.L_12 - .L_11)
	.align		4
.L_11:
        /*0004*/ 	.word	index@(_ZN7cutlass13device_kernelINS_4gemm6kernel13GemmUniversalIN4cute5tupleIJiiiiEEENS1_10collective13CollectiveMmaINS1_37MainloopSm90TmaGmmaWarpSpecializedFP8ILi5ENS5_IJNS4_1CILi1EEESB_SB_EEENS1_35KernelTmaWarpSpecializedCooperativeEEENS5_IJNSA_ILi256EEENSA_ILi64EEENSA_ILi128EEEEEENS_12float_e5m2_tENS5_IJlSB_lEEESJ_SK_NS4_8TiledMMAINS4_8MMA_AtomIJNS4_4SM904GMMA30MMA_64x64x32_F32E5M2E5M2_SS_TNILNSO_7ScaleInE1ELSQ_1EEEEEENS4_6LayoutINS5_IJNSA_ILi2EEESB_SB_EEENS5_IJSB_NSA_ILi0EEESW_EEEEENS5_IJNS4_10UnderscoreESZ_SZ_EEEEENS4_13SM90_TMA_LOADENS4_14ComposedLayoutINS4_7SwizzleILi3ELi4ELi3EEENS4_18smem_ptr_flag_bitsILi8EEENST_INS5_IJNSA_ILi8EEESH_EEENS5_IJSH_SB_EEEEEEEvNS4_8identityES12_S1C_vS1D_EENS_8epilogue10collective6detail29Sm90TmaWarpSpecializedAdapterINS1G_15DefaultEpilogueISJ_SK_SK_NS1F_6thread17LinearCombinationISJ_Li1EffLNS1K_9ScaleType4KindE0ELNS_15FloatRoundStyleE2ESJ_EENS1_15EpilogueDefaultEEEEEvvEEEEvNT_6ParamsE)
        /*0008*/ 	.word	0x000000a8


	//----- nvinfo : EIATTR_FRAME_SIZE
	.align		4
.L_12:
        /*000c*/ 	.byte	0x04, 0x11
        /*000e*/ 	.short	(.L_14 - .L_13)
	.align		4
.L_13:
        /*0010*/ 	.word	index@(_ZN7cutlass13device_kernelINS_4gemm6kernel13GemmUniversalIN4cute5tupleIJiiiiEEENS1_10collective13CollectiveMmaINS1_37MainloopSm90TmaGmmaWarpSpecializedFP8ILi5ENS5_IJNS4_1CILi1EEESB_SB_EEENS1_35KernelTmaWarpSpecializedCooperativeEEENS5_IJNSA_ILi256EEENSA_ILi64EEENSA_ILi128EEEEEENS_12float_e5m2_tENS5_IJlSB_lEEESJ_SK_NS4_8TiledMMAINS4_8MMA_AtomIJNS4_4SM904GMMA30MMA_64x64x32_F32E5M2E5M2_SS_TNILNSO_7ScaleInE1ELSQ_1EEEEEENS4_6LayoutINS5_IJNSA_ILi2EEESB_SB_EEENS5_IJSB_NSA_ILi0EEESW_EEEEENS5_IJNS4_10UnderscoreESZ_SZ_EEEEENS4_13SM90_TMA_LOADENS4_14ComposedLayoutINS4_7SwizzleILi3ELi4ELi3EEENS4_18smem_ptr_flag_bitsILi8EEENST_INS5_IJNSA_ILi8EEESH_EEENS5_IJSH_SB_EEEEEEEvNS4_8identityES12_S1C_vS1D_EENS_8epilogue10collective6detail29Sm90TmaWarpSpecializedAdapterINS1G_15DefaultEpilogueISJ_SK_SK_NS1F_6thread17LinearCombinationISJ_Li1EffLNS1K_9ScaleType4KindE0ELNS_15FloatRoundStyleE2ESJ_EENS1_15EpilogueDefaultEEEEEvvEEEEvNT_6ParamsE)
        /*0014*/ 	.word	0x00000000


	//----- nvinfo : EIATTR_MIN_STACK_SIZE
	.align		4
.L_14:
        /*0018*/ 	.byte	0x04, 0x12
        /*001a*/ 	.short	(.L_16 - .L_15)
	.align		4
.L_15:
        /*001c*/ 	.word	index@(_ZN7cutlass13device_kernelINS_4gemm6kernel13GemmUniversalIN4cute5tupleIJiiiiEEENS1_10collective13CollectiveMmaINS1_37MainloopSm90TmaGmmaWarpSpecializedFP8ILi5ENS5_IJNS4_1CILi1EEESB_SB_EEENS1_35KernelTmaWarpSpecializedCooperativeEEENS5_IJNSA_ILi256EEENSA_ILi64EEENSA_ILi128EEEEEENS_12float_e5m2_tENS5_IJlSB_lEEESJ_SK_NS4_8TiledMMAINS4_8MMA_AtomIJNS4_4SM904GMMA30MMA_64x64x32_F32E5M2E5M2_SS_TNILNSO_7ScaleInE1ELSQ_1EEEEEENS4_6LayoutINS5_IJNSA_ILi2EEESB_SB_EEENS5_IJSB_NSA_ILi0EEESW_EEEEENS5_IJNS4_10UnderscoreESZ_SZ_EEEEENS4_13SM90_TMA_LOADENS4_14ComposedLayoutINS4_7SwizzleILi3ELi4ELi3EEENS4_18smem_ptr_flag_bitsILi8EEENST_INS5_IJNSA_ILi8EEESH_EEENS5_IJSH_SB_EEEEEEEvNS4_8identityES12_S1C_vS1D_EENS_8epilogue10collective6detail29Sm90TmaWarpSpecializedAdapterINS1G_15DefaultEpilogueISJ_SK_SK_NS1F_6thread17LinearCombinationISJ_Li1EffLNS1K_9ScaleType4KindE0ELNS_15FloatRoundStyleE2ESJ_EENS1_15EpilogueDefaultEEEEEvvEEEEvNT_6ParamsE)
        /*0020*/ 	.word	0x00000000
.L_16:


//--------------------- .nv.compat                --------------------------
	.section	.nv.compat,"",@"SHT_CUDA_COMPAT_INFO"
	.align	4
        /*0000*/ 	.byte	0x02, 0x09, 0x01, 0x00, 0x02, 0x02, 0x04, 0x00, 0x02, 0x05, 0x05, 0x00, 0x03, 0x07, 0x01, 0x01
        /*0010*/ 	.byte	0x02, 0x03, 0x01, 0x00, 0x02, 0x06, 0x01, 0x00, 0x04, 0x0b, 0x08, 0x00, 0x00, 0x00, 0x00, 0x00
        /*0020*/ 	.byte	0x00, 0x00, 0x00, 0x00


//--------------------- .nv.info._ZN7cutlass13device_kernelINS_4gemm6kernel13GemmUniversalIN4cute5tupleIJiiiiEEENS1_10collective13CollectiveMmaINS1_37MainloopSm90TmaGmmaWarpSpecializedFP8ILi5ENS5_IJNS4_1CILi1EEESB_SB_EEENS1_35KernelTmaWarpSpecializedCooperativeEEENS5_IJNSA_ILi256EEENSA_ILi64EEENSA_ILi128EEEEEENS_12float_e5m2_tENS5_IJlSB_lEEESJ_SK_NS4_8TiledMMAINS4_8MMA_AtomIJNS4_4SM904GMMA30MMA_64x64x32_F32E5M2E5M2_SS_TNILNSO_7ScaleInE1ELSQ_1EEEEEENS4_6LayoutINS5_IJNSA_ILi2EEESB_SB_EEENS5_IJSB_NSA_ILi0EEESW_EEEEENS5_IJNS4_10UnderscoreESZ_SZ_EEEEENS4_13SM90_TMA_LOADENS4_14ComposedLayoutINS4_7SwizzleILi3ELi4ELi3EEENS4_18smem_ptr_flag_bitsILi8EEENST_INS5_IJNSA_ILi8EEESH_EEENS5_IJSH_SB_EEEEEEEvNS4_8identityES12_S1C_vS1D_EENS_8epilogue10collective6detail29Sm90TmaWarpSpecializedAdapterINS1G_15DefaultEpilogueISJ_SK_SK_NS1F_6thread17LinearCombinationISJ_Li1EffLNS1K_9ScaleType4KindE0ELNS_15FloatRoundStyleE2ESJ_EENS1_15EpilogueDefaultEEEEEvvEEEEvNT_6ParamsE --------------------------
	.section	.nv.info._ZN7cutlass13device_kernelINS_4gemm6kernel13GemmUniversalIN4cute5tupleIJiiiiEEENS1_10collective13CollectiveMmaINS1_37MainloopSm90TmaGmmaWarpSpecializedFP8ILi5ENS5_IJNS4_1CILi1EEESB_SB_EEENS1_35KernelTmaWarpSpecializedCooperativeEEENS5_IJNSA_ILi256EEENSA_ILi64EEENSA_ILi128EEEEEENS_12float_e5m2_tENS5_IJlSB_lEEESJ_SK_NS4_8TiledMMAINS4_8MMA_AtomIJNS4_4SM904GMMA30MMA_64x64x32_F32E5M2E5M2_SS_TNILNSO_7ScaleInE1ELSQ_1EEEEEENS4_6LayoutINS5_IJNSA_ILi2EEESB_SB_EEENS5_IJSB_NSA_ILi0EEESW_EEEEENS5_IJNS4_10UnderscoreESZ_SZ_EEEEENS4_13SM90_TMA_LOADENS4_14ComposedLayoutINS4_7SwizzleILi3ELi4ELi3EEENS4_18smem_ptr_flag_bitsILi8EEENST_INS5_IJNSA_ILi8EEESH_EEENS5_IJSH_SB_EEEEEEEvNS4_8identityES12_S1C_vS1D_EENS_8epilogue10collective6detail29Sm90TmaWarpSpecializedAdapterINS1G_15DefaultEpilogueISJ_SK_SK_NS1F_6thread17LinearCombinationISJ_Li1EffLNS1K_9ScaleType4KindE0ELNS_15FloatRoundStyleE2ESJ_EENS1_15EpilogueDefaultEEEEEvvEEEEvNT_6ParamsE,"",@"SHT_CUDA_INFO"
	.sectionflags	@""
	.align	4


	//----- nvinfo : EIATTR_CUDA_API_VERSION
	.align		4
        /*0000*/ 	.byte	0x04, 0x37
        /*0002*/ 	.short	(.L_18 - .L_17)
.L_17:
        /*0004*/ 	.word	0x00000082


	//----- nvinfo : EIATTR_KPARAM_INFO
	.align		4
.L_18:
        /*0008*/ 	.byte	0x04, 0x17
        /*000a*/ 	.short	(.L_20 - .L_19)
.L_19:
        /*000c*/ 	.word	0x00000000
        /*0010*/ 	.short	0x0000
        /*0012*/ 	.short	0x0070
        /*0014*/ 	.byte	0x00, 0xf0, 0x01, 0x10


	//----- nvinfo : EIATTR_SPARSE_MMA_MASK
	.align		4
.L_20:
        /*0018*/ 	.byte	0x03, 0x50
        /*001a*/ 	.short	0x0000


	//----- nvinfo : EIATTR_MAXREG_COUNT
	.align		4
        /*001c*/ 	.byte	0x03, 0x1b
        /*001e*/ 	.short	0x00a8


	//----- nvinfo : EIATTR_NUM_BARRIERS
	.align		4
        /*0020*/ 	.byte	0x02, 0x4c
        /*0022*/ 	.byte	0x01
	.zero		1


	//----- nvinfo : EIATTR_MERCURY_ISA_VERSION
	.align		4
        /*0024*/ 	.byte	0x03, 0x5f
        /*0026*/ 	.short	0x0101


	//----- nvinfo : EIATTR_INT_WARP_WIDE_INSTR_OFFSETS
	.align		4
        /*0028*/ 	.byte	0x04, 0x31
        /*002a*/ 	.short	(.L_22 - .L_21)


	//   ....[0]....
.L_21:
        /*002c*/ 	.word	0x000003f0


	//   ....[1]....
        /*0030*/ 	.word	0x00000400


	//   ....[2]....
        /*0034*/ 	.word	0x000004f0


	//----- nvinfo : EIATTR_COOP_GROUP_MASK_REGIDS
	.align		4
.L_22:
        /*0038*/ 	.byte	0x04, 0x29
        /*003a*/ 	.short	(.L_24 - .L_23)


	//   ....[0]....
.L_23:
        /*003c*/ 	.word	0xffffffff


	//   ....[1]....
        /*0040*/ 	.word	0xffffffff


	//   ....[2]....
        /*0044*/ 	.word	0xffffffff


	//   ....[3]....
        /*0048*/ 	.word	0xffffffff


	//   ....[4]....
        /*004c*/ 	.word	0xffffffff


	//----- nvinfo : EIATTR_COOP_GROUP_INSTR_OFFSETS
	.align		4
.L_24:
        /*0050*/ 	.byte	0x04, 0x28
        /*0052*/ 	.short	(.L_26 - .L_25)


	//   ....[0]....
.L_25:
        /*0054*/ 	.word	0x00000060


	//   ....[1]....
        /*0058*/ 	.word	0x00000070


	//   ....[2]....
        /*005c*/ 	.word	0x00000130


	//   ....[3]....
        /*0060*/ 	.word	0x000002e0


	//   ....[4]....
        /*0064*/ 	.word	0x00000fe0


	//----- nvinfo : EIATTR_REG_RECONFIG
	.align		4
.L_26:
        /*0068*/ 	.byte	0x01, 0x54
	.zero		2


	//----- nvinfo : EIATTR_MBARRIER_INSTR_OFFSETS
	.align		4
        /*006c*/ 	.byte	0x04, 0x39
        /*006e*/ 	.short	(.L_28 - .L_27)


	//   ....[0]....
.L_27:
        /*0070*/ 	.word	0x00000230
        /*0074*/ 	.word	0x000000ff
        /*0078*/ 	.word	0x00000000
        /*007c*/ 	.short	0x0100
        /*007e*/ 	.byte	0x08
	.zero		1


	//   ....[1]....
        /*0080*/ 	.word	0x00000240
        /*0084*/ 	.word	0x000000ff
        /*0088*/ 	.word	0x00000028
        /*008c*/ 	.short	0x0100
        /*008e*/ 	.byte	0x08
	.zero		1


	//   ....[2]....
        /*0090*/ 	.word	0x00000250
        /*0094*/ 	.word	0x000000ff
        /*0098*/ 	.word	0x00000008
        /*009c*/ 	.short	0x0100
        /*009e*/ 	.byte	0x08
	.zero		1


	//   ....[3]....
        /*00a0*/ 	.word	0x00000260
        /*00a4*/ 	.word	0x000000ff
        /*00a8*/ 	.word	0x00000030
        /*00ac*/ 	.short	0x0100
        /*00ae*/ 	.byte	0x08
	.zero		1


	//   ....[4]....
        /*00b0*/ 	.word	0x00000270
        /*00b4*/ 	.word	0x000000ff
        /*00b8*/ 	.word	0x00000010
        /*00bc*/ 	.short	0x0100
        /*00be*/ 	.byte	0x08
	.zero		1


	//   ....[5]....
        /*00c0*/ 	.word	0x00000280
        /*00c4*/ 	.word	0x000000ff
        /*00c8*/ 	.word	0x00000038
        /*00cc*/ 	.short	0x0100
        /*00ce*/ 	.byte	0x08
	.zero		1


	//   ....[6]....
        /*00d0*/ 	.word	0x00000290
        /*00d4*/ 	.word	0x000000ff
        /*00d8*/ 	.word	0x00000018
        /*00dc*/ 	.short	0x0100
        /*00de*/ 	.byte	0x08
	.zero		1


	//   ....[7]....
        /*00e0*/ 	.word	0x000002a0
        /*00e4*/ 	.word	0x000000ff
        /*00e8*/ 	.word	0x00000040
        /*00ec*/ 	.short	0x0100
        /*00ee*/ 	.byte	0x08
	.zero		1


	//   ....[8]....
        /*00f0*/ 	.word	0x000002b0
        /*00f4*/ 	.word	0x000000ff
        /*00f8*/ 	.word	0x00000020
        /*00fc*/ 	.short	0x0100
        /*00fe*/ 	.byte	0x08
	.zero		1


	//   ....[9]....
        /*0100*/ 	.word	0x000002c0
        /*0104*/ 	.word	0x000000ff
        /*0108*/ 	.word	0x00000048
        /*010c*/ 	.short	0x0100
        /*010e*/ 	.byte	0x08
	.zero		1


	//   ....[10]....
        /*0110*/ 	.word	0x00000540
        /*0114*/ 	.word	0x000000ff
        /*0118*/ 	.word	0x00000060
        /*011c*/ 	.short	0x0100
        /*011e*/ 	.byte	0x06
	.zero		1


	//   ....[11]....
        /*0120*/ 	.word	0x000005a0
        /*0124*/ 	.word	0x000000ff
        /*0128*/ 	.word	0x00000068
        /*012c*/ 	.short	0x0100
        /*012e*/ 	.byte	0x06
	.zero		1


	//   ....[12]....
        /*0130*/ 	.word	0x00001510
        /*0134*/ 	.word	0x000000ff
        /*0138*/ 	.word	0x00000000
        /*013c*/ 	.short	0x010a
        /*013e*/ 	.byte	0x06
	.zero		1


	//   ....[13]....
        /*0140*/ 	.word	0x00001550
        /*0144*/ 	.word	0x000000ff
        /*0148*/ 	.word	0x00000000
        /*014c*/ 	.short	0x010a
        /*014e*/ 	.byte	0x06
	.zero		1


	//   ....[14]....
        /*0150*/ 	.word	0x00002040
        /*0154*/ 	.word	0x000000ff
        /*0158*/ 	.word	0x00000000
        /*015c*/ 	.short	0x010a
        /*015e*/ 	.byte	0x0e
	.zero		1


	//   ....[15]....
        /*0160*/ 	.word	0x00002080
        /*0164*/ 	.word	0x000000ff
        /*0168*/ 	.word	0x00000000
        /*016c*/ 	.short	0x010a
        /*016e*/ 	.byte	0x0e
	.zero		1


	//   ....[16]....
        /*0170*/ 	.word	0x00002870
        /*0174*/ 	.word	0x000000ff
        /*0178*/ 	.word	0x00000000
        /*017c*/ 	.short	0x0101
        /*017e*/ 	.byte	0x08
	.zero		1


	//   ....[17]....
        /*0180*/ 	.word	0x00002ec0
        /*0184*/ 	.word	0x000000ff
        /*0188*/ 	.word	0x00000000
        /*018c*/ 	.short	0x0101
        /*018e*/ 	.byte	0x08
	.zero		1


	//   ....[18]....
        /*0190*/ 	.word	0x000089d0
        /*0194*/ 	.word	0x00000013
        /*0198*/ 	.word	0x00000028
        /*019c*/ 	.short	0x010a
        /*019e*/ 	.byte	0x3f
	.zero		1


	//   ....[19]....
        /*01a0*/ 	.word	0x00008d70
        /*01a4*/ 	.word	0x00000008
        /*01a8*/ 	.word	0x00000068
        /*01ac*/ 	.short	0x0101
        /*01ae*/ 	.byte	0x3f
	.zero		1


	//   ....[20]....
        /*01b0*/ 	.word	0x00009480
        /*01b4*/ 	.word	0x00000006
        /*01b8*/ 	.word	0x00000000
        /*01bc*/ 	.short	0x010a
        /*01be*/ 	.byte	0x3f
	.zero		1


	//   ....[21]....
        /*01c0*/ 	.word	0x00009500
        /*01c4*/ 	.word	0x00000007
        /*01c8*/ 	.word	0x00000000
        /*01cc*/ 	.short	0x010a
        /*01ce*/ 	.byte	0x3f
	.zero		1


	//   ....[22]....
        /*01d0*/ 	.word	0x00009590
        /*01d4*/ 	.word	0x0000000a
        /*01d8*/ 	.word	0x00000000
        /*01dc*/ 	.short	0x010a
        /*01de*/ 	.byte	0x3f
	.zero		1


	//   ....[23]....
        /*01e0*/ 	.word	0x00009620
        /*01e4*/ 	.word	0x0000000b
        /*01e8*/ 	.word	0x00000000
        /*01ec*/ 	.short	0x010a
        /*01ee*/ 	.byte	0x3f
	.zero		1


	//   ....[24]....
        /*01f0*/ 	.word	0x000096b0
        /*01f4*/ 	.word	0x00000003
        /*01f8*/ 	.word	0x00000000
        /*01fc*/ 	.short	0x010a
        /*01fe*/ 	.byte	0x3f
	.zero		1


	//   ....[25]....
        /*0200*/ 	.word	0x00009720
        /*0204*/ 	.word	0x0000000b
        /*0208*/ 	.word	0x00000000
        /*020c*/ 	.short	0x010a
        /*020e*/ 	.byte	0x3f
	.zero		1


	//   ....[26]....
        /*0210*/ 	.word	0x00009780
        /*0214*/ 	.word	0x0000000c
        /*0218*/ 	.word	0x00000000
        /*021c*/ 	.short	0x010a
        /*021e*/ 	.byte	0x3f
	.zero		1


	//   ....[27]....
        /*0220*/ 	.word	0x00009850
        /*0224*/ 	.word	0x00000013
        /*0228*/ 	.word	0x00000028
        /*022c*/ 	.short	0x010a
        /*022e*/ 	.byte	0x3f
	.zero		1


	//   ....[28]....
        /*0230*/ 	.word	0x00009930
        /*0234*/ 	.word	0x00000006
        /*0238*/ 	.word	0x00000000
        /*023c*/ 	.short	0x010a
        /*023e*/ 	.byte	0x3f
	.zero		1


	//   ....[29]....
        /*0240*/ 	.word	0x00009980
        /*0244*/ 	.word	0x00000007
        /*0248*/ 	.word	0x00000000
        /*024c*/ 	.short	0x010a
        /*024e*/ 	.byte	0x3f
	.zero		1


	//   ....[30]....
        /*0250*/ 	.word	0x000099d0
        /*0254*/ 	.word	0x0000000a
        /*0258*/ 	.word	0x00000000
        /*025c*/ 	.short	0x010a
        /*025e*/ 	.byte	0x3f
	.zero		1


	//   ....[31]....
        /*0260*/ 	.word	0x00009a20
        /*0264*/ 	.word	0x0000000b
        /*0268*/ 	.word	0x00000000
        /*026c*/ 	.short	0x010a
        /*026e*/ 	.byte	0x3f
	.zero		1


	//----- nvinfo : EIATTR_NUM_MBARRIERS
	.align		4
.L_28:
        /*0270*/ 	.byte	0x03, 0x38
        /*0272*/ 	.short	0x000c


	//----- nvinfo : EIATTR_EXIT_INSTR_OFFSETS
	.align		4
        /*0274*/ 	.byte	0x04, 0x1c
        /*0276*/ 	.short	(.L_30 - .L_29)


	//   ....[0]....
.L_29:
        /*0278*/ 	.word	0x000005f0


	//   ....[1]....
        /*027c*/ 	.word	0x00000eb0


	//   ....[2]....
        /*0280*/ 	.word	0x00008040


	//   ....[3]....
        /*0284*/ 	.word	0x00008670


	//   ....[4]....
        /*0288*/ 	.word	0x00009700


	//----- nvinfo : EIATTR_MAX_THREADS
	.align		4
.L_30:
        /*028c*/ 	.byte	0x04, 0x05
        /*028e*/ 	.short	(.L_32 - .L_31)
.L_31:
        /*0290*/ 	.word	0x00000180
        /*0294*/ 	.word	0x00000001
        /*0298*/ 	.word	0x00000001


	//----- nvinfo : EIATTR_CRS_STACK_SIZE
	.align		4
.L_32:
        /*029c*/ 	.byte	0x04, 0x1e
        /*029e*/ 	.short	(.L_34 - .L_33)
.L_33:
        /*02a0*/ 	.word	0x00000000


	//----- nvinfo : EIATTR_CBANK_PARAM_SIZE
	.align		4
.L_34:
        /*02a4*/ 	.byte	0x03, 0x19
        /*02a6*/ 	.short	0x0470


	//----- nvinfo : EIATTR_PARAM_CBANK
	.align		4
        /*02a8*/ 	.byte	0x04, 0x0a
        /*02aa*/ 	.short	(.L_36 - .L_35)
	.align		4
.L_35:
        /*02ac*/ 	.word	index@(.nv.constant0._ZN7cutlass13device_kernelINS_4gemm6kernel13GemmUniversalIN4cute5tupleIJiiiiEEENS1_10collective13CollectiveMmaINS1_37MainloopSm90TmaGmmaWarpSpecializedFP8ILi5ENS5_IJNS4_1CILi1EEESB_SB_EEENS1_35KernelTmaWarpSpecializedCooperativeEEENS5_IJNSA_ILi256EEENSA_ILi64EEENSA_ILi128EEEEEENS_12float_e5m2_tENS5_IJlSB_lEEESJ_SK_NS4_8TiledMMAINS4_8MMA_AtomIJNS4_4SM904GMMA30MMA_64x64x32_F32E5M2E5M2_SS_TNILNSO_7ScaleInE1ELSQ_1EEEEEENS4_6LayoutINS5_IJNSA_ILi2EEESB_SB_EEENS5_IJSB_NSA_ILi0EEESW_EEEEENS5_IJNS4_10UnderscoreESZ_SZ_EEEEENS4_13SM90_TMA_LOADENS4_14ComposedLayoutINS4_7SwizzleILi3ELi4ELi3EEENS4_18smem_ptr_flag_bitsILi8EEENST_INS5_IJNSA_ILi8EEESH_EEENS5_IJSH_SB_EEEEEEEvNS4_8identityES12_S1C_vS1D_EENS_8epilogue10collective6detail29Sm90TmaWarpSpecializedAdapterINS1G_15DefaultEpilogueISJ_SK_SK_NS1F_6thread17LinearCombinationISJ_Li1EffLNS1K_9ScaleType4KindE0ELNS_15FloatRoundStyleE2ESJ_EENS1_15EpilogueDefaultEEEEEvvEEEEvNT_6ParamsE)
        /*02b0*/ 	.short	0x0210
        /*02b2*/ 	.short	0x0470


	//----- nvinfo : EIATTR_SW_WAR
	.align		4
.L_36:
        /*02b4*/ 	.byte	0x04, 0x36
        /*02b6*/ 	.short	(.L_38 - .L_37)
.L_37:
        /*02b8*/ 	.word	0x00000008
.L_38:


//--------------------- .nv.callgraph             --------------------------
	.section	.nv.callgraph,"",@"SHT_CUDA_CALLGRAPH"
	.align	4
	.sectionentsize	8
	.align		4
        /*0000*/ 	.word	0x00000000
	.align		4
        /*0004*/ 	.word	0xffffffff
	.align		4
        /*0008*/ 	.word	0x00000000
	.align		4
        /*000c*/ 	.word	0xfffffffe
	.align		4
        /*0010*/ 	.word	0x00000000
	.align		4
        /*0014*/ 	.word	0xfffffffd
	.align		4
        /*0018*/ 	.word	0x00000000
	.align		4
        /*001c*/ 	.word	0xfffffffc


//--------------------- .nv.constant4             --------------------------
	.section	.nv.constant4,"a",@progbits
	.align	8
	.align		8
.nv.constant4:
        /*0000*/ 	.dword	_ZN40_INTERNAL_8c90b5fe_4_k_cu_9f50fa33_248504cuda3std3__45__cpo5beginE
	.align		8
        /*0008*/ 	.dword	_ZN40_INTERNAL_8c90b5fe_4_k_cu_9f50fa33_248504cuda3std3__45__cpo3endE
	.align		8
        /*0010*/ 	.dword	_ZN40_INTERNAL_8c90b5fe_4_k_cu_9f50fa33_248504cuda3std3__45__cpo6cbeginE
	.align		8
        /*0018*/ 	.dword	_ZN40_INTERNAL_8c90b5fe_4_k_cu_9f50fa33_248504cuda3std3__45__cpo4cendE
	.align		8
        /*0020*/ 	.dword	_ZN40_INTERNAL_8c90b5fe_4_k_cu_9f50fa33_248504cuda3std3__442_GLOBAL__N__8c90b5fe_4_k_cu_9f50fa33_248506ignoreE
	.align		8
        /*0028*/ 	.dword	_ZN40_INTERNAL_8c90b5fe_4_k_cu_9f50fa33_248504cuda3std3__419piecewise_constructE
	.align		8
        /*0030*/ 	.dword	_ZN40_INTERNAL_8c90b5fe_4_k_cu_9f50fa33_248504cuda3std3__48in_placeE
	.align		8
        /*0038*/ 	.dword	_ZN40_INTERNAL_8c90b5fe_4_k_cu_9f50fa33_248504cuda3std6ranges3__45__cpo4swapE
	.align		8
        /*0040*/ 	.dword	_ZN40_INTERNAL_8c90b5fe_4_k_cu_9f50fa33_248504cuda3std6ranges3__45__cpo9iter_moveE
	.align		8
        /*0048*/ 	.dword	_ZN40_INTERNAL_8c90b5fe_4_k_cu_9f50fa33_248504cute7productE
	.align		8
        /*0050*/ 	.dword	_ZN40_INTERNAL_8c90b5fe_4_k_cu_9f50fa33_248504cute1_E


//--------------------- .text._ZN7cutlass13device_kernelINS_4gemm6kernel13GemmUniversalIN4cute5tupleIJiiiiEEENS1_10collective13CollectiveMmaINS1_37MainloopSm90TmaGmmaWarpSpecializedFP8ILi5ENS5_IJNS4_1CILi1EEESB_SB_EEENS1_35KernelTmaWarpSpecializedCooperativeEEENS5_IJNSA_ILi256EEENSA_ILi64EEENSA_ILi128EEEEEENS_12float_e5m2_tENS5_IJlSB_lEEESJ_SK_NS4_8TiledMMAINS4_8MMA_AtomIJNS4_4SM904GMMA30MMA_64x64x32_F32E5M2E5M2_SS_TNILNSO_7ScaleInE1ELSQ_1EEEEEENS4_6LayoutINS5_IJNSA_ILi2EEESB_SB_EEENS5_IJSB_NSA_ILi0EEESW_EEEEENS5_IJNS4_10UnderscoreESZ_SZ_EEEEENS4_13SM90_TMA_LOADENS4_14ComposedLayoutINS4_7SwizzleILi3ELi4ELi3EEENS4_18smem_ptr_flag_bitsILi8EEENST_INS5_IJNSA_ILi8EEESH_EEENS5_IJSH_SB_EEEEEEEvNS4_8identityES12_S1C_vS1D_EENS_8epilogue10collective6detail29Sm90TmaWarpSpecializedAdapterINS1G_15DefaultEpilogueISJ_SK_SK_NS1F_6thread17LinearCombinationISJ_Li1EffLNS1K_9ScaleType4KindE0ELNS_15FloatRoundStyleE2ESJ_EENS1_15EpilogueDefaultEEEEEvvEEEEvNT_6ParamsE --------------------------
	.section	.text._ZN7cutlass13device_kernelINS_4gemm6kernel13GemmUniversalIN4cute5tupleIJiiiiEEENS1_10collective13CollectiveMmaINS1_37MainloopSm90TmaGmmaWarpSpecializedFP8ILi5ENS5_IJNS4_1CILi1EEESB_SB_EEENS1_35KernelTmaWarpSpecializedCooperativeEEENS5_IJNSA_ILi256EEENSA_ILi64EEENSA_ILi128EEEEEENS_12float_e5m2_tENS5_IJlSB_lEEESJ_SK_NS4_8TiledMMAINS4_8MMA_AtomIJNS4_4SM904GMMA30MMA_64x64x32_F32E5M2E5M2_SS_TNILNSO_7ScaleInE1ELSQ_1EEEEEENS4_6LayoutINS5_IJNSA_ILi2EEESB_SB_EEENS5_IJSB_NSA_ILi0EEESW_EEEEENS5_IJNS4_10UnderscoreESZ_SZ_EEEEENS4_13SM90_TMA_LOADENS4_14ComposedLayoutINS4_7SwizzleILi3ELi4ELi3EEENS4_18smem_ptr_flag_bitsILi8EEENST_INS5_IJNSA_ILi8EEESH_EEENS5_IJSH_SB_EEEEEEEvNS4_8identityES12_S1C_vS1D_EENS_8epilogue10collective6detail29Sm90TmaWarpSpecializedAdapterINS1G_15DefaultEpilogueISJ_SK_SK_NS1F_6thread17LinearCombinationISJ_Li1EffLNS1K_9ScaleType4KindE0ELNS_15FloatRoundStyleE2ESJ_EENS1_15EpilogueDefaultEEEEEvvEEEEvNT_6ParamsE,"ax",@progbits
	.align	128
.text._ZN7cutlass13device_kernelINS_4gemm6kernel13GemmUniversalIN4cute5tupleIJiiiiEEENS1_10collective13CollectiveMmaINS1_37MainloopSm90TmaGmmaWarpSpecializedFP8ILi5ENS5_IJNS4_1CILi1EEESB_SB_EEENS1_35KernelTmaWarpSpecializedCooperativeEEENS5_IJNSA_ILi256EEENSA_ILi64EEENSA_ILi128EEEEEENS_12float_e5m2_tENS5_IJlSB_lEEESJ_SK_NS4_8TiledMMAINS4_8MMA_AtomIJNS4_4SM904GMMA30MMA_64x64x32_F32E5M2E5M2_SS_TNILNSO_7ScaleInE1ELSQ_1EEEEEENS4_6LayoutINS5_IJNSA_ILi2EEESB_SB_EEENS5_IJSB_NSA_ILi0EEESW_EEEEENS5_IJNS4_10UnderscoreESZ_SZ_EEEEENS4_13SM90_TMA_LOADENS4_14ComposedLayoutINS4_7SwizzleILi3ELi4ELi3EEENS4_18smem_ptr_flag_bitsILi8EEENST_INS5_IJNSA_ILi8EEESH_EEENS5_IJSH_SB_EEEEEEEvNS4_8identityES12_S1C_vS1D_EENS_8epilogue10collective6detail29Sm90TmaWarpSpecializedAdapterINS1G_15DefaultEpilogueISJ_SK_SK_NS1F_6thread17LinearCombinationISJ_Li1EffLNS1K_9ScaleType4KindE0ELNS_15FloatRoundStyleE2ESJ_EENS1_15EpilogueDefaultEEEEEvvEEEEvNT_6ParamsE:
        .type           _ZN7cutlass13device_kernelINS_4gemm6kernel13GemmUniversalIN4cute5tupleIJiiiiEEENS1_10collective13CollectiveMmaINS1_37MainloopSm90TmaGmmaWarpSpecializedFP8ILi5ENS5_IJNS4_1CILi1EEESB_SB_EEENS1_35KernelTmaWarpSpecializedCooperativeEEENS5_IJNSA_ILi256EEENSA_ILi64EEENSA_ILi128EEEEEENS_12float_e5m2_tENS5_IJlSB_lEEESJ_SK_NS4_8TiledMMAINS4_8MMA_AtomIJNS4_4SM904GMMA30MMA_64x64x32_F32E5M2E5M2_SS_TNILNSO_7ScaleInE1ELSQ_1EEEEEENS4_6LayoutINS5_IJNSA_ILi2EEESB_SB_EEENS5_IJSB_NSA_ILi0EEESW_EEEEENS5_IJNS4_10UnderscoreESZ_SZ_EEEEENS4_13SM90_TMA_LOADENS4_14ComposedLayoutINS4_7SwizzleILi3ELi4ELi3EEENS4_18smem_ptr_flag_bitsILi8EEENST_INS5_IJNSA_ILi8EEESH_EEENS5_IJSH_SB_EEEEEEEvNS4_8identityES12_S1C_vS1D_EENS_8epilogue10collective6detail29Sm90TmaWarpSpecializedAdapterINS1G_15DefaultEpilogueISJ_SK_SK_NS1F_6thread17LinearCombinationISJ_Li1EffLNS1K_9ScaleType4KindE0ELNS_15FloatRoundStyleE2ESJ_EENS1_15EpilogueDefaultEEEEEvvEEEEvNT_6ParamsE,@function
        .size           _ZN7cutlass13device_kernelINS_4gemm6kernel13GemmUniversalIN4cute5tupleIJiiiiEEENS1_10collective13CollectiveMmaINS1_37MainloopSm90TmaGmmaWarpSpecializedFP8ILi5ENS5_IJNS4_1CILi1EEESB_SB_EEENS1_35KernelTmaWarpSpecializedCooperativeEEENS5_IJNSA_ILi256EEENSA_ILi64EEENSA_ILi128EEEEEENS_12float_e5m2_tENS5_IJlSB_lEEESJ_SK_NS4_8TiledMMAINS4_8MMA_AtomIJNS4_4SM904GMMA30MMA_64x64x32_F32E5M2E5M2_SS_TNILNSO_7ScaleInE1ELSQ_1EEEEEENS4_6LayoutINS5_IJNSA_ILi2EEESB_SB_EEENS5_IJSB_NSA_ILi0EEESW_EEEEENS5_IJNS4_10UnderscoreESZ_SZ_EEEEENS4_13SM90_TMA_LOADENS4_14ComposedLayoutINS4_7SwizzleILi3ELi4ELi3EEENS4_18smem_ptr_flag_bitsILi8EEENST_INS5_IJNSA_ILi8EEESH_EEENS5_IJSH_SB_EEEEEEEvNS4_8identityES12_S1C_vS1D_EENS_8epilogue10collective6detail29Sm90TmaWarpSpecializedAdapterINS1G_15DefaultEpilogueISJ_SK_SK_NS1F_6thread17LinearCombinationISJ_Li1EffLNS1K_9ScaleType4KindE0ELNS_15FloatRoundStyleE2ESJ_EENS1_15EpilogueDefaultEEEEEvvEEEEvNT_6ParamsE,(.L_x_203 - _ZN7cutlass13device_kernelINS_4gemm6kernel13GemmUniversalIN4cute5tupleIJiiiiEEENS1_10collective13CollectiveMmaINS1_37MainloopSm90TmaGmmaWarpSpecializedFP8ILi5ENS5_IJNS4_1CILi1EEESB_SB_EEENS1_35KernelTmaWarpSpecializedCooperativeEEENS5_IJNSA_ILi256EEENSA_ILi64EEENSA_ILi128EEEEEENS_12float_e5m2_tENS5_IJlSB_lEEESJ_SK_NS4_8TiledMMAINS4_8MMA_AtomIJNS4_4SM904GMMA30MMA_64x64x32_F32E5M2E5M2_SS_TNILNSO_7ScaleInE1ELSQ_1EEEEEENS4_6LayoutINS5_IJNSA_ILi2EEESB_SB_EEENS5_IJSB_NSA_ILi0EEESW_EEEEENS5_IJNS4_10UnderscoreESZ_SZ_EEEEENS4_13SM90_TMA_LOADENS4_14ComposedLayoutINS4_7SwizzleILi3ELi4ELi3EEENS4_18smem_ptr_flag_bitsILi8EEENST_INS5_IJNSA_ILi8EEESH_EEENS5_IJSH_SB_EEEEEEEvNS4_8identityES12_S1C_vS1D_EENS_8epilogue10collective6detail29Sm90TmaWarpSpecializedAdapterINS1G_15DefaultEpilogueISJ_SK_SK_NS1F_6thread17LinearCombinationISJ_Li1EffLNS1K_9ScaleType4KindE0ELNS_15FloatRoundStyleE2ESJ_EENS1_15EpilogueDefaultEEEEEvvEEEEvNT_6ParamsE)
        .other          _ZN7cutlass13device_kernelINS_4gemm6kernel13GemmUniversalIN4cute5tupleIJiiiiEEENS1_10collective13CollectiveMmaINS1_37MainloopSm90TmaGmmaWarpSpecializedFP8ILi5ENS5_IJNS4_1CILi1EEESB_SB_EEENS1_35KernelTmaWarpSpecializedCooperativeEEENS5_IJNSA_ILi256EEENSA_ILi64EEENSA_ILi128EEEEEENS_12float_e5m2_tENS5_IJlSB_lEEESJ_SK_NS4_8TiledMMAINS4_8MMA_AtomIJNS4_4SM904GMMA30MMA_64x64x32_F32E5M2E5M2_SS_TNILNSO_7ScaleInE1ELSQ_1EEEEEENS4_6LayoutINS5_IJNSA_ILi2EEESB_SB_EEENS5_IJSB_NSA_ILi0EEESW_EEEEENS5_IJNS4_10UnderscoreESZ_SZ_EEEEENS4_13SM90_TMA_LOADENS4_14ComposedLayoutINS4_7SwizzleILi3ELi4ELi3EEENS4_18smem_ptr_flag_bitsILi8EEENST_INS5_IJNSA_ILi8EEESH_EEENS5_IJSH_SB_EEEEEEEvNS4_8identityES12_S1C_vS1D_EENS_8epilogue10collective6detail29Sm90TmaWarpSpecializedAdapterINS1G_15DefaultEpilogueISJ_SK_SK_NS1F_6thread17LinearCombinationISJ_Li1EffLNS1K_9ScaleType4KindE0ELNS_15FloatRoundStyleE2ESJ_EENS1_15EpilogueDefaultEEEEEvvEEEEvNT_6ParamsE,@"STO_CUDA_ENTRY STV_DEFAULT"
_ZN7cutlass13device_kernelINS_4gemm6kernel13GemmUniversalIN4cute5tupleIJiiiiEEENS1_10collective13CollectiveMmaINS1_37MainloopSm90TmaGmmaWarpSpecializedFP8ILi5ENS5_IJNS4_1CILi1EEESB_SB_EEENS1_35KernelTmaWarpSpecializedCooperativeEEENS5_IJNSA_ILi256EEENSA_ILi64EEENSA_ILi128EEEEEENS_12float_e5m2_tENS5_IJlSB_lEEESJ_SK_NS4_8TiledMMAINS4_8MMA_AtomIJNS4_4SM904GMMA30MMA_64x64x32_F32E5M2E5M2_SS_TNILNSO_7ScaleInE1ELSQ_1EEEEEENS4_6LayoutINS5_IJNSA_ILi2EEESB_SB_EEENS5_IJSB_NSA_ILi0EEESW_EEEEENS5_IJNS4_10UnderscoreESZ_SZ_EEEEENS4_13SM90_TMA_LOADENS4_14ComposedLayoutINS4_7SwizzleILi3ELi4ELi3EEENS4_18smem_ptr_flag_bitsILi8EEENST_INS5_IJNSA_ILi8EEESH_EEENS5_IJSH_SB_EEEEEEEvNS4_8identityES12_S1C_vS1D_EENS_8epilogue10collective6detail29Sm90TmaWarpSpecializedAdapterINS1G_15DefaultEpilogueISJ_SK_SK_NS1F_6thread17LinearCombinationISJ_Li1EffLNS1K_9ScaleType4KindE0ELNS_15FloatRoundStyleE2ESJ_EENS1_15EpilogueDefaultEEEEEvvEEEEvNT_6ParamsE:
[----:B------:R-:W-:Y:S01]  /*0000*/  LDC R1, c[0x0][0x28] ;  /* 0x00000a00ff017b82 */ /* 0x000fe20000000800 */
[----:B------:R-:W0:Y:S01]  /*0010*/  S2R R0, SR_TID.X ;  /* 0x0000000000007919 */ /* 0x000e220000002100 */
[----:B------:R-:W-:Y:S01]  /*0020*/  ELECT P0, URZ, PT ;  /* 0x00000000003f782f */ /* 0x000fe20003800000 */
[----:B------:R-:W-:Y:S01]  /*0030*/  BSSY B0, `(.L_x_0) ;  /* 0x000000f000007945 */ /* 0x000fe20003800000 */
[--C-:B0-----:R-:W-:Y:S02]  /*0040*/  SHF.R.U32.HI R2, RZ, 0x5, R0.reuse ;  /* 0x00000005ff027819 */ /* 0x101fe40000011600 */
[----:B------:R-:W-:-:S03]  /*0050*/  SHF.R.U32.HI R3, RZ, 0x7, R0 ;  /* 0x00000007ff037819 */ /* 0x000fc60000011600 */
[----:B------:R-:W0:Y:S04]  /*0060*/  SHFL.IDX PT, R5, R2, RZ, 0x1f ;  /* 0x00001fff02057589 */ /* 0x000e2800000e0000 */
[----:B------:R1:W2:Y:S01]  /*0070*/  SHFL.IDX PT, R6, R3, RZ, 0x1f ;  /* 0x00001fff03067589 */ /* 0x0002a200000e0000 */
[----:B0-----:R-:W-:-:S13]  /*0080*/  ISETP.NE.OR P0, PT, R5, RZ, !P0 ;  /* 0x000000ff0500720c */ /* 0x001fda0004705670 */
[----:B-12---:R-:W-:Y:S05]  /*0090*/  @P0 BRA `(.L_x_1) ;  /* 0x0000000000200947 */ /* 0x006fea0003800000 */
[----:B------:R-:W-:Y:S02]  /*00a0*/  ULDC.64 UR4, c[0x0][0x198] ;  /* 0x0000660000047ab9 */ /* 0x000fe40000000a00 */
[----:B------:R-:W-:Y:S02]  /*00b0*/  UIADD3 UR6, UP0, UR4, 0xf0, URZ ;  /* 0x000000f004067890 */ /* 0x000fe4000ff1e03f */
[----:B------:R-:W-:Y:S02]  /*00c0*/  UIADD3 UR4, UP1, UR4, 0x1f0, URZ ;  /* 0x000001f004047890 */ /* 0x000fe4000ff3e03f */
[----:B------:R-:W-:Y:S02]  /*00d0*/  UIADD3.X UR7, URZ, UR5, URZ, UP0, !UPT ;  /* 0x000000053f077290 */ /* 0x000fe400087fe43f */
[----:B------:R-:W-:-:S07]  /*00e0*/  UIADD3.X UR5, URZ, UR5, URZ, UP1, !UPT ;  /* 0x000000053f057290 */ /* 0x000fce0008ffe43f */
[----:B------:R0:W-:Y:S02]  /*00f0*/  UTMACCTL.PF [UR6] ;  /* 0x00000000060079b9 */ /* 0x0001e40008040000 */
[----:B------:R0:W-:Y:S02]  /*0100*/  UTMACCTL.PF [UR4] ;  /* 0x00000000040079b9 */ /* 0x0001e40008040000 */
[----:B0-----:R-:W-:Y:S01]  /*0110*/  NOP ;  /* 0x0000000000007918 */ /* 0x001fe20000000000 */
.L_x_1:
[----:B------:R-:W-:Y:S05]  /*0120*/  BSYNC B0 ;  /* 0x0000000000007941 */ /* 0x000fea0003800000 */
.L_x_0:
[----:B------:R-:W0:Y:S02]  /*0130*/  SHFL.IDX PT, R3, R2, RZ, 0x1f ;  /* 0x00001fff02037589 */ /* 0x000e2400000e0000 */
[----:B0-----:R-:W-:-:S13]  /*0140*/  ISETP.NE.AND P0, PT, R3, RZ, PT ;  /* 0x000000ff0300720c */ /* 0x001fda0003f05270 */
[----:B------:R-:W-:Y:S05]  /*0150*/  @P0 BRA `(.L_x_2) ;  /* 0x0000000000600947 */ /* 0x000fea0003800000 */
[----:B------:R-:W0:Y:S01]  /*0160*/  S2UR UR8, SR_CgaCtaId ;  /* 0x00000000000879c3 */ /* 0x000e220000008800 */
[----:B------:R-:W-:Y:S01]  /*0170*/  UMOV UR4, 0x400 ;  /* 0x0000040000047882 */ /* 0x000fe20000000000 */
[----:B------:R-:W-:Y:S01]  /*0180*/  UMOV UR5, 0x1 ;  /* 0x0000000100057882 */ /* 0x000fe20000000000 */
[----:B------:R-:W-:Y:S01]  /*0190*/  UMOV UR6, 0x100 ;  /* 0x0000010000067882 */ /* 0x000fe20000000000 */
[----:B------:R-:W-:Y:S01]  /*01a0*/  ELECT P0, URZ, PT ;  /* 0x00000000003f782f */ /* 0x000fe20003800000 */
[----:B------:R-:W-:-:S04]  /*01b0*/  UIADD3 UR6, -UR6, 0x100000, URZ ;  /* 0x0010000006067890 */ /* 0x000fc8000fffe13f */
[----:B------:R-:W-:Y:S02]  /*01c0*/  USHF.L.U32 UR7, UR6, 0xb, URZ ;  /* 0x0000000b06077899 */ /* 0x000fe4000800063f */
[----:B------:R-:W-:Y:S02]  /*01d0*/  USHF.L.U32 UR6, UR6, 0x1, URZ ;  /* 0x0000000106067899 */ /* 0x000fe4000800063f */
[----:B0-----:R-:W-:Y:S02]  /*01e0*/  ULEA UR8, UR8, UR4, 0x18 ;  /* 0x0000000408087291 */ /* 0x001fe4000f8ec03f */
[----:B------:R-:W-:-:S04]  /*01f0*/  UIADD3 UR4, -UR5, 0x100000, URZ ;  /* 0x0010000005047890 */ /* 0x000fc8000fffe13f */
[----:B------:R-:W-:Y:S02]  /*0200*/  USHF.L.U32 UR5, UR4, 0xb, URZ ;  /* 0x0000000b04057899 */ /* 0x000fe4000800063f */
[----:B------:R-:W-:Y:S01]  /*0210*/  USHF.L.U32 UR4, UR4, 0x1, URZ ;  /* 0x0000000104047899 */ /* 0x000fe2000800063f */
[----:B------:R-:W0:Y:S11]  /*0220*/  FENCE.VIEW.ASYNC.S ;  /* 0x00000000000073c6 */ /* 0x000e360000000000 */
[----:B0-----:R0:W1:Y:S01]  /*0230*/  SYNCS.EXCH.64 URZ, [UR8], UR4 ;  /* 0x00000004083f75b2 */ /* 0x0010620008000100 */
[----:B------:R0:W2:Y:S01]  /*0240*/  SYNCS.EXCH.64 URZ, [UR8+0x28], UR6 ;  /* 0x00002806083f75b2 */ /* 0x0000a20008000100 */
[----:B------:R0:W3:Y:S01]  /*0250*/  SYNCS.EXCH.64 URZ, [UR8+0x8], UR4 ;  /* 0x00000804083f75b2 */ /* 0x0000e20008000100 */
[----:B------:R0:W4:Y:S01]  /*0260*/  SYNCS.EXCH.64 URZ, [UR8+0x30], UR6 ;  /* 0x00003006083f75b2 */ /* 0x0001220008000100 */
[----:B------:R0:W0:Y:S01]  /*0270*/  SYNCS.EXCH.64 URZ, [UR8+0x10], UR4 ;  /* 0x00001004083f75b2 */ /* 0x0000220008000100 */
[----:B------:R0:W0:Y:S01]  /*0280*/  SYNCS.EXCH.64 URZ, [UR8+0x38], UR6 ;  /* 0x00003806083f75b2 */ /* 0x0000220008000100 */
[----:B------:R0:W0:Y:S01]  /*0290*/  SYNCS.EXCH.64 URZ, [UR8+0x18], UR4 ;  /* 0x00001804083f75b2 */ /* 0x0000220008000100 */
[----:B------:R0:W0:Y:S01]  /*02a0*/  SYNCS.EXCH.64 URZ, [UR8+0x40], UR6 ;  /* 0x00004006083f75b2 */ /* 0x0000220008000100 */
[----:B------:R0:W0:Y:S01]  /*02b0*/  SYNCS.EXCH.64 URZ, [UR8+0x20], UR4 ;  /* 0x00002004083f75b2 */ /* 0x0000220008000100 */
[----:B------:R0:W0:Y:S01]  /*02c0*/  SYNCS.EXCH.64 URZ, [UR8+0x48], UR6 ;  /* 0x00004806083f75b2 */ /* 0x0000220008000100 */
[----:B------:R-:W-:Y:S01]  /*02d0*/  NOP ;  /* 0x0000000000007918 */ /* 0x000fe20000000000 */
.L_x_2:
[----:B------:R-:W5:Y:S01]  /*02e0*/  SHFL.IDX PT, R2, R2, RZ, 0x1f ;  /* 0x00001fff02027589 */ /* 0x000f6200000e0000 */
[----:B------:R-:W1:Y:S01]  /*02f0*/  LDC R3, c[0x0][0x65c] ;  /* 0x00019700ff037b82 */ /* 0x000e620000000800 */
[----:B------:R-:W-:Y:S02]  /*0300*/  ELECT P0, URZ, PT ;  /* 0x00000000003f782f */ /* 0x000fe40003800000 */
[----:B------:R-:W-:Y:S01]  /*0310*/  SHF.R.S32.HI R4, RZ, 0x1f, R5 ;  /* 0x0000001fff047819 */ /* 0x000fe20000011405 */
[----:B------:R-:W2:Y:S01]  /*0320*/  S2R R10, SR_CTAID.Y ;  /* 0x00000000000a7919 */ /* 0x000ea20000002600 */
[----:B0-----:R-:W-:Y:S01]  /*0330*/  UMOV UR4, 0x20 ;  /* 0x0000002000047882 */ /* 0x001fe20000000000 */
[C---:B------:R-:W-:Y:S01]  /*0340*/  ISETP.NE.AND P2, PT, R6.reuse, RZ, PT ;  /* 0x000000ff0600720c */ /* 0x040fe20003f45270 */
[----:B------:R-:W-:Y:S01]  /*0350*/  VIADD R11, R6, 0xffffffff ;  /* 0xffffffff060b7836 */ /* 0x000fe20000000000 */
[----:B------:R-:W0:Y:S01]  /*0360*/  S2R R8, SR_CTAID.X ;  /* 0x0000000000087919 */ /* 0x000e220000002500 */
[----:B------:R-:W-:Y:S01]  /*0370*/  LEA.HI R4, R4, R5, RZ, 0x2 ;  /* 0x0000000504047211 */ /* 0x000fe200078f10ff */
[----:B------:R-:W-:Y:S01]  /*0380*/  NOP ;  /* 0x0000000000007918 */ /* 0x000fe20000000000 */
[----:B------:R-:W-:Y:S01]  /*0390*/  NOP ;  /* 0x0000000000007918 */ /* 0x000fe20000000000 */
[----:B------:R-:W-:-:S02]  /*03a0*/  ISETP.GE.U32.AND P1, PT, R11, 0x2, PT ;  /* 0x000000020b00780c */ /* 0x000fc40003f26070 */
[----:B------:R-:W-:-:S05]  /*03b0*/  LOP3.LUT R4, R4, 0xfffffffc, RZ, 0xc0, !PT ;  /* 0xfffffffc04047812 */ /* 0x000fca00078ec0ff */
[----:B------:R-:W-:Y:S01]  /*03c0*/  IMAD.IADD R5, R5, 0x1, -R4 ;  /* 0x0000000105057824 */ /* 0x000fe200078e0a04 */
[----:B-----5:R-:W-:Y:S02]  /*03d0*/  ISETP.NE.OR P0, PT, R2, RZ, !P0 ;  /* 0x000000ff0200720c */ /* 0x020fe40004705670 */
[----:B-1----:R-:W-:-:S11]  /*03e0*/  ISETP.NE.AND P3, PT, R3, 0x1, PT ;  /* 0x000000010300780c */ /* 0x002fd60003f65270 */
[----:B------:R-:W-:Y:S01]  /*03f0*/  VOTEU.ALL UP0, P0 ;  /* 0x00000000003f7886 */ /* 0x000fe20000000000 */
[----:B------:R-:W-:Y:S01]  /*0400*/  VOTEU.ALL UP1, P0 ;  /* 0x00000000003f7886 */ /* 0x000fe20000020000 */
[----:B------:R-:W0:Y:S01]  /*0410*/  @P3 LDC R9, c[0x0][0x10] ;  /* 0x00000400ff093b82 */ /* 0x000e220000000800 */
[----:B--2---:R-:W-:Y:S02]  /*0420*/  @P3 IMAD.MOV.U32 R2, RZ, RZ, R10 ;  /* 0x000000ffff023224 */ /* 0x004fe400078e000a */
[----:B------:R-:W-:Y:S01]  /*0430*/  @!UP0 UMOV UR6, 0x400 ;  /* 0x0000040000068882 */ /* 0x000fe20000000000 */
[----:B------:R-:W-:-:S04]  /*0440*/  @!UP0 UIADD3 UR4, -UR4, 0x100000, URZ ;  /* 0x0010000004048890 */ /* 0x000fc8000fffe13f */
[----:B------:R-:W-:Y:S02]  /*0450*/  @!UP0 USHF.L.U32 UR5, UR4, 0xb, URZ ;  /* 0x0000000b04058899 */ /* 0x000fe4000800063f */
[----:B------:R-:W-:Y:S01]  /*0460*/  @!UP0 USHF.L.U32 UR4, UR4, 0x1, URZ ;  /* 0x0000000104048899 */ /* 0x000fe2000800063f */
[----:B------:R-:W-:Y:S02]  /*0470*/  @P3 IMAD.MOV.U32 R3, RZ, RZ, RZ ;  /* 0x000000ffff033224 */ /* 0x000fe400078e00ff */
[----:B------:R-:W-:Y:S01]  /*0480*/  @P3 IMAD.MOV.U32 R13, RZ, RZ, RZ ;  /* 0x000000ffff0d3224 */ /* 0x000fe200078e00ff */
[----:B------:R-:W1:Y:S08]  /*0490*/  @!UP0 S2UR UR7, SR_CgaCtaId ;  /* 0x00000000000789c3 */ /* 0x000e700000008800 */
[----:B------:R-:W2:Y:S01]  /*04a0*/  @!P3 LDC R7, c[0x0][0xc] ;  /* 0x00000300ff07bb82 */ /* 0x000ea20000000800 */
[----:B0-----:R-:W-:-:S04]  /*04b0*/  @P3 IMAD.WIDE.U32 R2, R8, R9, R2 ;  /* 0x0000000908023225 */ /* 0x001fc800078e0002 */
[----:B------:R-:W-:Y:S02]  /*04c0*/  IMAD.MOV.U32 R9, RZ, RZ, RZ ;  /* 0x000000ffff097224 */ /* 0x000fe400078e00ff */
[----:B------:R-:W-:Y:S01]  /*04d0*/  @P3 IMAD.IADD R3, R3, 0x1, R13 ;  /* 0x0000000103033824 */ /* 0x000fe200078e020d */
[----:B-1----:R-:W-:Y:S01]  /*04e0*/  @!UP0 ULEA UR6, UR7, UR6, 0x18 ;  /* 0x0000000607068291 */ /* 0x002fe2000f8ec03f */
[----:B------:R-:W-:Y:S01]  /*04f0*/  VOTEU.ALL UP0, P0 ;  /* 0x00000000003f7886 */ /* 0x000fe20000000000 */
[----:B------:R-:W-:-:S04]  /*0500*/  ISETP.NE.AND P0, PT, R5, 0x3, PT ;  /* 0x000000030500780c */ /* 0x000fc80003f05270 */
[----:B------:R-:W-:-:S04]  /*0510*/  ISETP.EQ.OR P0, PT, R5, RZ, !P0 ;  /* 0x000000ff0500720c */ /* 0x000fc80004702670 */
[----:B------:R-:W-:Y:S01]  /*0520*/  ISETP.EQ.AND P0, PT, R6, RZ, P0 ;  /* 0x000000ff0600720c */ /* 0x000fe20000702270 */
[----:B------:R-:W0:Y:S02]  /*0530*/  FENCE.VIEW.ASYNC.S ;  /* 0x00000000000073c6 */ /* 0x000e240000000000 */
[----:B0-----:R0:W3:Y:S01]  /*0540*/  @!UP0 SYNCS.EXCH.64 URZ, [UR6+0x60], UR4 ;  /* 0x00006004063f85b2 */ /* 0x0010e20008000100 */
[----:B--2---:R-:W-:Y:S01]  /*0550*/  @!P3 IMAD.WIDE.U32 R6, R7, R10, R8 ;  /* 0x0000000a0706b225 */ /* 0x004fe200078e0008 */
[----:B------:R-:W-:-:S03]  /*0560*/  SEL R4, RZ, 0x1, !P0 ;  /* 0x00000001ff047807 */ /* 0x000fc60004000000 */
[----:B------:R-:W-:Y:S02]  /*0570*/  @!P3 IMAD.MOV.U32 R2, RZ, RZ, R6 ;  /* 0x000000ffff02b224 */ /* 0x000fe400078e0006 */
[----:B------:R-:W-:Y:S01]  /*0580*/  @!P3 IMAD.MOV.U32 R3, RZ, RZ, R7 ;  /* 0x000000ffff03b224 */ /* 0x000fe200078e0007 */
[----:B------:R-:W-:Y:S01]  /*0590*/  SEL R4, R4, 0x2, P1 ;  /* 0x0000000204047807 */ /* 0x000fe20000800000 */
[----:B------:R0:W3:Y:S01]  /*05a0*/  @!UP1 SYNCS.EXCH.64 URZ, [UR6+0x68], UR4 ;  /* 0x00006804063f95b2 */ /* 0x0000e20008000100 */
[----:B------:R-:W-:Y:S01]  /*05b0*/  NOP ;  /* 0x0000000000007918 */ /* 0x000fe20000000000 */
[----:B---34-:R-:W-:Y:S06]  /*05c0*/  BAR.SYNC.DEFER_BLOCKING 0x0 ;  /* 0x0000000000007b1d */ /* 0x018fec0000010000 */
[----:B------:R-:W-:Y:S05]  /*05d0*/  @!P2 BRA `(.L_x_3) ;  /* 0x00000078009ca947 */ /* 0x000fea0003800000 */
[----:B------:R-:W-:-:S13]  /*05e0*/  ISETP.GT.U32.AND P0, PT, R11, 0x1, PT ;  /* 0x000000010b00780c */ /* 0x000fda0003f04070 */
[----:B0-----:R-:W-:Y:S05]  /*05f0*/  @P0 EXIT ;  /* 0x000000000000094d */ /* 0x001fea0003800000 */
[----:B------:R-:W-:Y:S01]  /*0600*/  ULDC.64 UR4, c[0x0][0x650] ;  /* 0x0001940000047ab9 */ /* 0x000fe20000000a00 */
[----:B------:R-:W-:Y:S01]  /*0610*/  PRMT R12, RZ, 0x7610, R12 ;  /* 0x00007610ff0c7816 */ /* 0x000fe2000000000c */
[----:B------:R-:W-:Y:S01]  /*0620*/  IMAD.MOV.U32 R6, RZ, RZ, -0x1 ;  /* 0xffffffffff067424 */ /* 0x000fe200078e00ff */
[----:B------:R-:W-:Y:S01]  /*0630*/  ISETP.GE.U32.AND P0, PT, R2, UR4, PT ;  /* 0x0000000402007c0c */ /* 0x000fe2000bf06070 */
[----:B------:R-:W-:Y:S02]  /*0640*/  IMAD.MOV.U32 R7, RZ, RZ, -0x1 ;  /* 0xffffffffff077424 */ /* 0x000fe400078e00ff */
[----:B------:R-:W-:Y:S01]  /*0650*/  IMAD.MOV.U32 R5, RZ, RZ, -0x1 ;  /* 0xffffffffff057424 */ /* 0x000fe200078e00ff */
[----:B------:R-:W-:-:S13]  /*0660*/  ISETP.GE.U32.AND.EX P0, PT, R3, UR5, PT, P0 ;  /* 0x0000000503007c0c */ /* 0x000fda000bf06100 */
[----:B------:R-:W-:Y:S05]  /*0670*/  @P0 BRA `(.L_x_4) ;  /* 0x00000004005c0947 */ /* 0x000fea0003800000 */
[----:B------:R-:W0:Y:S01]  /*0680*/  LDC.64 R16, c[0x0][0x628] ;  /* 0x00018a00ff107b82 */ /* 0x000e220000000a00 */
[----:B------:R-:W-:Y:S02]  /*0690*/  IMAD.MOV.U32 R6, RZ, RZ, R2 ;  /* 0x000000ffff067224 */ /* 0x000fe400078e0002 */
[----:B------:R-:W-:-:S05]  /*06a0*/  IMAD.MOV.U32 R7, RZ, RZ, R3 ;  /* 0x000000ffff077224 */ /* 0x000fca00078e0003 */
[----:B------:R-:W1:Y:S08]  /*06b0*/  LDC R18, c[0x0][0x630] ;  /* 0x00018c00ff127b82 */ /* 0x000e700000000800 */
[----:B------:R-:W2:Y:S01]  /*06c0*/  LDC.64 R20, c[0x0][0x620] ;  /* 0x00018800ff147b82 */ /* 0x000ea20000000a00 */
[----:B0-----:R-:W-:-:S04]  /*06d0*/  ISETP.NE.U32.AND P0, PT, R16, RZ, PT ;  /* 0x000000ff1000720c */ /* 0x001fc80003f05070 */
[----:B------:R-:W-:-:S13]  /*06e0*/  ISETP.NE.AND.EX P0, PT, R17, RZ, PT, P0 ;  /* 0x000000ff1100720c */ /* 0x000fda0003f05300 */
[----:B-12---:R-:W-:Y:S05]  /*06f0*/  @!P0 BRA `(.L_x_5) ;  /* 0x0000000000288947 */ /* 0x006fea0003800000 */
[----:B------:R-:W0:Y:S02]  /*0700*/  LDC R5, c[0x0][0x634] ;  /* 0x00018d00ff057b82 */ /* 0x000e240000000800 */
[----:B0-----:R-:W-:-:S05]  /*0710*/  IADD3 R5, P0, R2, R5, RZ ;  /* 0x0000000502057210 */ /* 0x001fca0007f1e0ff */
[----:B------:R-:W-:-:S04]  /*0720*/  IMAD.X R11, RZ, RZ, R3, P0 ;  /* 0x000000ffff0b7224 */ /* 0x000fc800000e0603 */
[----:B------:R-:W-:-:S04]  /*0730*/  IMAD.WIDE.U32 R6, R11, R16, RZ ;  /* 0x000000100b067225 */ /* 0x000fc800078e00ff */
[----:B------:R-:W-:-:S04]  /*0740*/  IMAD.WIDE.U32 R12, P0, R5, R17, R6 ;  /* 0x00000011050c7225 */ /* 0x000fc80007800006 */
[----:B------:R-:W-:-:S04]  /*0750*/  IMAD.WIDE.U32 R6, R5, R16, RZ ;  /* 0x0000001005067225 */ /* 0x000fc800078e00ff */
[----:B------:R-:W-:Y:S01]  /*0760*/  IMAD.X R15, RZ, RZ, RZ, P0 ;  /* 0x000000ffff0f7224 */ /* 0x000fe200000e06ff */
[----:B------:R-:W-:Y:S01]  /*0770*/  IADD3 RZ, P0, R7, R12, RZ ;  /* 0x0000000c07ff7210 */ /* 0x000fe20007f1e0ff */
[----:B------:R-:W-:-:S04]  /*0780*/  IMAD.MOV.U32 R14, RZ, RZ, R13 ;  /* 0x000000ffff0e7224 */ /* 0x000fc800078e000d */
[----:B------:R-:W-:-:S08]  /*0790*/  IMAD.WIDE.U32.X R6, R11, R17, R14, P0 ;  /* 0x000000110b067225 */ /* 0x000fd000000e040e */
.L_x_5:
[--C-:B------:R-:W-:Y:S01]  /*07a0*/  SHF.R.U64 R26, R6, R18, R7.reuse ;  /* 0x00000012061a7219 */ /* 0x100fe20000001207 */
[----:B------:R-:W0:Y:S01]  /*07b0*/  LDC.64 R22, c[0x0][0x640] ;  /* 0x00019000ff167b82 */ /* 0x000e220000000a00 */
[----:B------:R-:W-:Y:S01]  /*07c0*/  I2FP.F32.U32 R5, R8 ;  /* 0x0000000800057245 */ /* 0x000fe20000201000 */
[----:B------:R-:W-:Y:S01]  /*07d0*/  ULDC UR4, c[0x0][0x150] ;  /* 0x0000540000047ab9 */ /* 0x000fe20000000800 */
[----:B------:R-:W-:Y:S02]  /*07e0*/  SHF.R.U32.HI R6, RZ, R18, R7 ;  /* 0x00000012ff067219 */ /* 0x000fe40000011607 */
[----:B------:R-:W-:Y:S01]  /*07f0*/  IADD3 R11, P0, RZ, -R26, RZ ;  /* 0x8000001aff0b7210 */ /* 0x000fe20007f1e0ff */
[----:B------:R-:W-:Y:S01]  /*0800*/  FMUL R5, R5, UR4 ;  /* 0x0000000405057c20 */ /* 0x000fe20008400000 */
[----:B------:R-:W-:Y:S01]  /*0810*/  ULDC UR4, c[0x0][0x154] ;  /* 0x0000550000047ab9 */ /* 0x000fe20000000800 */
[----:B------:R-:W1:Y:S02]  /*0820*/  LDC R14, c[0x0][0x618] ;  /* 0x00018600ff0e7b82 */ /* 0x000e640000000800 */
[----:B------:R-:W-:-:S02]  /*0830*/  IMAD.X R13, RZ, RZ, ~R6, P0 ;  /* 0x000000ffff0d7224 */ /* 0x000fc400000e0e06 */
[----:B------:R-:W2:Y:S01]  /*0840*/  F2I.U32.TRUNC.NTZ R5, R5 ;  /* 0x0000000500057305 */ /* 0x000ea2000020f000 */
[----:B------:R-:W-:-:S03]  /*0850*/  IMAD.WIDE.U32 R6, R11, R20, R2 ;  /* 0x000000140b067225 */ /* 0x000fc600078e0002 */
[----:B------:R-:W3:Y:S01]  /*0860*/  LDC R9, c[0x0][0x144] ;  /* 0x00005100ff097b82 */ /* 0x000ee20000000800 */
[----:B------:R-:W-:-:S04]  /*0870*/  IMAD R12, R13, R20, RZ ;  /* 0x000000140d0c7224 */ /* 0x000fc800078e02ff */
[----:B------:R-:W-:Y:S02]  /*0880*/  IMAD R11, R11, R21, R12 ;  /* 0x000000150b0b7224 */ /* 0x000fe400078e020c */
[----:B------:R-:W-:Y:S01]  /*0890*/  IMAD.MOV.U32 R12, RZ, RZ, 0x1 ;  /* 0x00000001ff0c7424 */ /* 0x000fe200078e00ff */
[----:B------:R-:W4:Y:S01]  /*08a0*/  LDC R18, c[0x0][0x608] ;  /* 0x00018200ff127b82 */ /* 0x000f220000000800 */
[----:B------:R-:W-:Y:S01]  /*08b0*/  IMAD.IADD R11, R7, 0x1, R11 ;  /* 0x00000001070b7824 */ /* 0x000fe200078e020b */
[----:B0-----:R-:W-:Y:S01]  /*08c0*/  ISETP.NE.U32.AND P0, PT, R22, RZ, PT ;  /* 0x000000ff1600720c */ /* 0x001fe20003f05070 */
[----:B--2---:R-:W-:-:S03]  /*08d0*/  IMAD.MOV R7, RZ, RZ, -R5 ;  /* 0x000000ffff077224 */ /* 0x004fc600078e0a05 */
[----:B------:R-:W-:Y:S02]  /*08e0*/  ISETP.NE.AND.EX P0, PT, R23, RZ, PT, P0 ;  /* 0x000000ff1700720c */ /* 0x000fe40003f05300 */
[----:B------:R-:W0:Y:S01]  /*08f0*/  LDC R13, c[0x0][0x658] ;  /* 0x00019600ff0d7b82 */ /* 0x000e220000000800 */
[--C-:B-1----:R-:W-:Y:S02]  /*0900*/  SHF.R.U64 R16, R6, R14, R11.reuse ;  /* 0x0000000e06107219 */ /* 0x102fe4000000120b */
[----:B------:R-:W-:Y:S02]  /*0910*/  I2FP.F32.U32 R6, R10 ;  /* 0x0000000a00067245 */ /* 0x000fe40000201000 */
[----:B------:R-:W-:-:S03]  /*0920*/  SHF.R.U32.HI R11, RZ, R14, R11 ;  /* 0x0000000eff0b7219 */ /* 0x000fc6000001160b */
[----:B------:R-:W1:Y:S01]  /*0930*/  LDC R17, c[0x0][0x148] ;  /* 0x00005200ff117b82 */ /* 0x000e620000000800 */
[----:B---3--:R-:W-:Y:S02]  /*0940*/  IMAD R5, R9, R7, R8 ;  /* 0x0000000709057224 */ /* 0x008fe400078e0208 */
[----:B------:R-:W-:Y:S01]  /*0950*/  FMUL R7, R6, UR4 ;  /* 0x0000000406077c20 */ /* 0x000fe20008400000 */
[----:B------:R-:W-:-:S03]  /*0960*/  IMAD.MOV.U32 R6, RZ, RZ, -0x1 ;  /* 0xffffffffff067424 */ /* 0x000fc600078e00ff */
[----:B------:R2:W3:Y:S01]  /*0970*/  F2I.U32.TRUNC.NTZ R15, R7 ;  /* 0x00000007000f7305 */ /* 0x0004e2000020f000 */
[----:B------:R-:W1:Y:S01]  /*0980*/  LDC R21, c[0x0][0x600] ;  /* 0x00018000ff157b82 */ /* 0x000e620000000800 */
[-CC-:B----4-:R-:W-:Y:S02]  /*0990*/  SHF.R.U64 R27, R16, R18.reuse, R11.reuse ;  /* 0x00000012101b7219 */ /* 0x190fe4000000120b */
[----:B------:R-:W-:-:S05]  /*09a0*/  SHF.R.U32.HI R8, RZ, R18, R11 ;  /* 0x00000012ff087219 */ /* 0x000fca000001160b */
[----:B------:R-:W4:Y:S01]  /*09b0*/  LDC R20, c[0x0][0x648] ;  /* 0x00019200ff147b82 */ /* 0x000f220000000800 */
[-CC-:B0-----:R-:W-:Y:S02]  /*09c0*/  SHF.R.U64 R18, R27, R13.reuse, R8.reuse ;  /* 0x0000000d1b127219 */ /* 0x181fe40000001208 */
[-C--:B------:R-:W-:Y:S02]  /*09d0*/  SHF.L.U32 R6, R6, R13.reuse, RZ ;  /* 0x0000000d06067219 */ /* 0x080fe400000006ff */
[-C--:B------:R-:W-:Y:S02]  /*09e0*/  SHF.R.U32.HI R8, RZ, R13.reuse, R8 ;  /* 0x0000000dff087219 */ /* 0x080fe40000011608 */
[----:B------:R-:W-:Y:S01]  /*09f0*/  LOP3.LUT R14, RZ, R6, RZ, 0x33, !PT ;  /* 0x00000006ff0e7212 */ /* 0x000fe200078e33ff */
[----:B------:R-:W0:Y:S01]  /*0a00*/  LDC R25, c[0x0][0x638] ;  /* 0x00018e00ff197b82 */ /* 0x000e220000000800 */
[----:B------:R-:W-:Y:S01]  /*0a10*/  SHF.L.U32 R11, R12, R13, RZ ;  /* 0x0000000d0c0b7219 */ /* 0x000fe200000006ff */
[----:B------:R-:W-:-:S02]  /*0a20*/  IMAD.MOV.U32 R6, RZ, RZ, R18 ;  /* 0x000000ffff067224 */ /* 0x000fc400078e0012 */
[----:B--2---:R-:W-:-:S04]  /*0a30*/  IMAD.MOV.U32 R7, RZ, RZ, R8 ;  /* 0x000000ffff077224 */ /* 0x004fc800078e0008 */
[----:B------:R-:W2:Y:S01]  /*0a40*/  LDC R24, c[0x0][0x610] ;  /* 0x00018400ff187b82 */ /* 0x000ea20000000800 */
[----:B---3--:R-:W-:Y:S05]  /*0a50*/  @!P0 BRA `(.L_x_6) ;  /* 0x0000000000288947 */ /* 0x008fea0003800000 */
[----:B------:R-:W3:Y:S02]  /*0a60*/  LDC R13, c[0x0][0x64c] ;  /* 0x00019300ff0d7b82 */ /* 0x000ee40000000800 */
[----:B---3--:R-:W-:-:S05]  /*0a70*/  IADD3 R13, P0, R18, R13, RZ ;  /* 0x0000000d120d7210 */ /* 0x008fca0007f1e0ff */
        /* <DEDUP_REMOVED lines=8> */
.L_x_6:
[----:B----4-:R-:W-:Y:S01]  /*0b00*/  SHF.R.U64 R6, R6, R20, R7 ;  /* 0x0000001406067219 */ /* 0x010fe20000001207 */
[----:B-1----:R-:W-:Y:S01]  /*0b10*/  VIADD R7, R21, 0xffffffff ;  /* 0xffffffff15077836 */ /* 0x002fe20000000000 */
[----:B------:R-:W-:Y:S01]  /*0b20*/  LOP3.LUT R14, R27, R14, RZ, 0xc0, !PT ;  /* 0x0000000e1b0e7212 */ /* 0x000fe200078ec0ff */
[----:B------:R-:W-:Y:S02]  /*0b30*/  IMAD.MOV R15, RZ, RZ, -R15 ;  /* 0x000000ffff0f7224 */ /* 0x000fe400078e0a0f */
[----:B------:R-:W-:Y:S01]  /*0b40*/  IMAD.MOV R8, RZ, RZ, -R6 ;  /* 0x000000ffff087224 */ /* 0x000fe200078e0a06 */
[----:B------:R-:W-:Y:S01]  /*0b50*/  LOP3.LUT R7, R16, R7, RZ, 0xc0, !PT ;  /* 0x0000000710077212 */ /* 0x000fe200078ec0ff */
[----:B------:R-:W-:Y:S02]  /*0b60*/  IMAD R14, R11, R6, R14 ;  /* 0x000000060b0e7224 */ /* 0x000fe400078e020e */
[----:B------:R-:W-:Y:S02]  /*0b70*/  @P3 IMAD R5, R17, R15, R10 ;  /* 0x0000000f11053224 */ /* 0x000fe400078e020a */
[----:B0-----:R-:W-:-:S02]  /*0b80*/  IMAD R6, R8, R25, R18 ;  /* 0x0000001908067224 */ /* 0x001fc400078e0212 */
[----:B--2---:R-:W-:Y:S02]  /*0b90*/  IMAD R5, R14, R24, R5 ;  /* 0x000000180e057224 */ /* 0x004fe400078e0205 */
[----:B------:R-:W-:Y:S02]  /*0ba0*/  IMAD R6, R6, R21, R7 ;  /* 0x0000001506067224 */ /* 0x000fe400078e0207 */
[----:B------:R-:W-:-:S03]  /*0bb0*/  IMAD.MOV.U32 R12, RZ, RZ, 0x1 ;  /* 0x00000001ff0c7424 */ /* 0x000fc600078e00ff */
[----:B------:R-:W-:Y:S02]  /*0bc0*/  SEL R7, R6, R5, !P3 ;  /* 0x0000000506077207 */ /* 0x000fe40005800000 */
[----:B------:R-:W-:Y:S01]  /*0bd0*/  SEL R6, R5, R6, !P3 ;  /* 0x0000000605067207 */ /* 0x000fe20005800000 */
[----:B------:R-:W-:-:S07]  /*0be0*/  IMAD.MOV.U32 R5, RZ, RZ, R26 ;  /* 0x000000ffff057224 */ /* 0x000fce00078e001a */
.L_x_4:
[----:B------:R-:W-:-:S08]  /*0bf0*/  NOP ;  /* 0x0000000000007918 */ /* 0x000fd00000000000 */
[----:B------:R-:W0:Y:S02]  /*0c00*/  USETMAXREG.TRY_ALLOC.CTAPOOL UP0, 0xe8 ;  /* 0x000000e8000079c8 */ /* 0x000e240008000600 */
[----:B0-----:R-:W-:-:S13]  /*0c10*/  PLOP3.LUT P0, PT, PT, PT, UP0, 0x80, 0x0 ;  /* 0x000000000000781c */ /* 0x001fda0003f0f008 */
[----:B------:R-:W-:Y:S05]  /*0c20*/  @!P0 BRA `(.L_x_4) ;  /* 0xfffffffc00f08947 */ /* 0x000fea000383ffff */
[----:B------:R-:W-:Y:S01]  /*0c30*/  ULDC.64 UR4, c[0x0][0x598] ;  /* 0x0001660000047ab9 */ /* 0x000fe20000000a00 */
[----:B------:R-:W-:Y:S01]  /*0c40*/  ULDC.64 UR20, c[0x0][0x208] ;  /* 0x0000820000147ab9 */ /* 0x000fe20000000a00 */
[----:B------:R-:W-:-:S04]  /*0c50*/  ISETP.NE.U32.AND P0, PT, RZ, UR4, PT ;  /* 0x00000004ff007c0c */ /* 0x000fc8000bf05070 */
[----:B------:R-:W-:-:S13]  /*0c60*/  ISETP.NE.AND.EX P0, PT, RZ, UR5, PT, P0 ;  /* 0x00000005ff007c0c */ /* 0x000fda000bf05300 */
[----:B------:R-:W-:Y:S05]  /*0c70*/  @!P0 BRA `(.L_x_7) ;  /* 0x00000000001c8947 */ /* 0x000fea0003800000 */
[----:B------:R-:W0:Y:S02]  /*0c80*/  LDC.64 R8, c[0x0][0x598] ;  /* 0x00016600ff087b82 */ /* 0x000e240000000a00 */
[----:B0-----:R-:W2:Y:S02]  /*0c90*/  LDG.E.64 R8, desc[UR20][R8.64] ;  /* 0x0000001408087981 */ /* 0x001ea4000c1e1b00 */
[----:B--2---:R-:W-:-:S04]  /*0ca0*/  ISETP.NE.U32.AND P0, PT, R8, RZ, PT ;  /* 0x000000ff0800720c */ /* 0x004fc80003f05070 */
[----:B------:R-:W-:-:S13]  /*0cb0*/  ISETP.NE.AND.EX P0, PT, R9, RZ, PT, P0 ;  /* 0x000000ff0900720c */ /* 0x000fda0003f05300 */
[----:B------:R-:W-:Y:S05]  /*0cc0*/  @!P0 BRA `(.L_x_7) ;  /* 0x0000000000088947 */ /* 0x000fea0003800000 */
[----:B------:R0:W5:Y:S01]  /*0cd0*/  LD.E R8, desc[UR20][R8.64] ;  /* 0x0000001408087980 */ /* 0x000162000c101900 */
[----:B------:R-:W-:Y:S05]  /*0ce0*/  BRA `(.L_x_8) ;  /* 0x0000000000207947 */ /* 0x000fea0003800000 */
.L_x_7:
[----:B------:R-:W-:Y:S02]  /*0cf0*/  ULDC.64 UR4, c[0x0][0x588] ;  /* 0x0001620000047ab9 */ /* 0x000fe40000000a00 */
[----:B------:R-:W-:-:S04]  /*0d00*/  ISETP.NE.U32.AND P0, PT, RZ, UR4, PT ;  /* 0x00000004ff007c0c */ /* 0x000fc8000bf05070 */
[----:B------:R-:W-:-:S13]  /*0d10*/  ISETP.NE.AND.EX P0, PT, RZ, UR5, PT, P0 ;  /* 0x00000005ff007c0c */ /* 0x000fda000bf05300 */
[----:B------:R-:W-:Y:S05]  /*0d20*/  @!P0 BRA `(.L_x_9) ;  /* 0x00000000000c8947 */ /* 0x000fea0003800000 */
[----:B------:R-:W0:Y:S02]  /*0d30*/  LDC.64 R8, c[0x0][0x588] ;  /* 0x00016200ff087b82 */ /* 0x000e240000000a00 */
[----:B0-----:R1:W5:Y:S01]  /*0d40*/  LDG.E R8, desc[UR20][R8.64] ;  /* 0x0000001408087981 */ /* 0x001362000c1e1900 */
[----:B------:R-:W-:Y:S05]  /*0d50*/  BRA `(.L_x_8) ;  /* 0x0000000000047947 */ /* 0x000fea0003800000 */
.L_x_9:
[----:B------:R-:W2:Y:S02]  /*0d60*/  LDC R8, c[0x0][0x580] ;  /* 0x00016000ff087b82 */ /* 0x000ea40000000800 */
.L_x_8:
[----:B------:R-:W-:Y:S02]  /*0d70*/  ULDC.64 UR4, c[0x0][0x5a0] ;  /* 0x0001680000047ab9 */ /* 0x000fe40000000a00 */
[----:B------:R-:W-:-:S04]  /*0d80*/  ISETP.NE.U32.AND P0, PT, RZ, UR4, PT ;  /* 0x00000004ff007c0c */ /* 0x000fc8000bf05070 */
[----:B------:R-:W-:-:S13]  /*0d90*/  ISETP.NE.AND.EX P0, PT, RZ, UR5, PT, P0 ;  /* 0x00000005ff007c0c */ /* 0x000fda000bf05300 */
[----:B------:R-:W-:Y:S05]  /*0da0*/  @!P0 BRA `(.L_x_10) ;  /* 0x00000000001c8947 */ /* 0x000fea0003800000 */
[----:B------:R-:W3:Y:S02]  /*0db0*/  LDC.64 R10, c[0x0][0x5a0] ;  /* 0x00016800ff0a7b82 */ /* 0x000ee40000000a00 */
[----:B---3--:R-:W3:Y:S02]  /*0dc0*/  LDG.E.64 R10, desc[UR20][R10.64] ;  /* 0x000000140a0a7981 */ /* 0x008ee4000c1e1b00 */
[----:B---3--:R-:W-:-:S04]  /*0dd0*/  ISETP.NE.U32.AND P0, PT, R10, RZ, PT ;  /* 0x000000ff0a00720c */ /* 0x008fc80003f05070 */
[----:B------:R-:W-:-:S13]  /*0de0*/  ISETP.NE.AND.EX P0, PT, R11, RZ, PT, P0 ;  /* 0x000000ff0b00720c */ /* 0x000fda0003f05300 */
[----:B------:R-:W-:Y:S05]  /*0df0*/  @!P0 BRA `(.L_x_10) ;  /* 0x0000000000088947 */ /* 0x000fea0003800000 */
[----:B01----:R0:W5:Y:S01]  /*0e00*/  LD.E R9, desc[UR20][R10.64] ;  /* 0x000000140a097980 */ /* 0x003162000c101900 */
[----:B------:R-:W-:Y:S05]  /*0e10*/  BRA `(.L_x_11) ;  /* 0x0000000000207947 */ /* 0x000fea0003800000 */
.L_x_10:
[----:B------:R-:W-:Y:S02]  /*0e20*/  ULDC.64 UR4, c[0x0][0x590] ;  /* 0x0001640000047ab9 */ /* 0x000fe40000000a00 */
[----:B------:R-:W-:-:S04]  /*0e30*/  ISETP.NE.U32.AND P0, PT, RZ, UR4, PT ;  /* 0x00000004ff007c0c */ /* 0x000fc8000bf05070 */
[----:B------:R-:W-:-:S13]  /*0e40*/  ISETP.NE.AND.EX P0, PT, RZ, UR5, PT, P0 ;  /* 0x00000005ff007c0c */ /* 0x000fda000bf05300 */
[----:B------:R-:W-:Y:S05]  /*0e50*/  @!P0 BRA `(.L_x_12) ;  /* 0x00000000000c8947 */ /* 0x000fea0003800000 */
[----:B------:R-:W0:Y:S02]  /*0e60*/  LDC.64 R10, c[0x0][0x590] ;  /* 0x00016400ff0a7b82 */ /* 0x000e240000000a00 */
[----:B01----:R1:W5:Y:S01]  /*0e70*/  LDG.E R9, desc[UR20][R10.64] ;  /* 0x000000140a097981 */ /* 0x003362000c1e1900 */
[----:B------:R-:W-:Y:S05]  /*0e80*/  BRA `(.L_x_11) ;  /* 0x0000000000047947 */ /* 0x000fea0003800000 */
.L_x_12:
[----:B01----:R-:W3:Y:S02]  /*0e90*/  LDC R9, c[0x0][0x584] ;  /* 0x00016100ff097b82 */ /* 0x003ee40000000800 */
.L_x_11:
[----:B------:R-:W-:-:S13]  /*0ea0*/  LOP3.LUT P0, RZ, R12, 0xff, RZ, 0xc0, !PT ;  /* 0x000000ff0cff7812 */ /* 0x000fda000780c0ff */
[----:B------:R-:W-:Y:S05]  /*0eb0*/  @!P0 EXIT ;  /* 0x000000000000894d */ /* 0x000fea0003800000 */
[----:B------:R-:W-:Y:S01]  /*0ec0*/  ULDC UR4, c[0x0][0x28c] ;  /* 0x0000a30000047ab9 */ /* 0x000fe20000000800 */
[----:B------:R-:W-:Y:S01]  /*0ed0*/  LOP3.LUT R142, R4, 0x1, RZ, 0xfc, !PT ;  /* 0x00000001048e7812 */ /* 0x000fe200078efcff */
[----:B------:R-:W-:-:S04]  /*0ee0*/  UIADD3 UR4, UR4, 0x7f, URZ ;  /* 0x0000007f04047890 */ /* 0x000fc8000fffe03f */
[----:B------:R-:W-:-:S04]  /*0ef0*/  USHF.R.S32.HI UR5, URZ, 0x1f, UR4 ;  /* 0x0000001f3f057899 */ /* 0x000fc80008011404 */
[----:B------:R-:W-:-:S03]  /*0f00*/  ULEA.HI UR5, UR5, UR4, URZ, 0x7 ;  /* 0x0000000405057291 */ /* 0x000fc6000f8f383f */
[----:B------:R-:W-:Y:S01]  /*0f10*/  UMOV UR4, URZ ;  /* 0x0000003f00047c82 */ /* 0x000fe20008000000 */
[----:B------:R-:W-:-:S03]  /*0f20*/  USHF.R.S32.HI UR9, URZ, 0x7, UR5 ;  /* 0x000000073f097899 */ /* 0x000fc60008011405 */
[----:B------:R-:W-:-:S09]  /*0f30*/  UMOV UR5, URZ ;  /* 0x0000003f00057c82 */ /* 0x000fd20008000000 */
.L_x_165:
[----:B01----:R-:W-:Y:S01]  /*0f40*/  LOP3.LUT R10, R0, 0x80, RZ, 0xc0, !PT ;  /* 0x00000080000a7812 */ /* 0x003fe200078ec0ff */
[----:B------:R-:W0:Y:S01]  /*0f50*/  S2UR UR13, SR_CgaCtaId ;  /* 0x00000000000d79c3 */ /* 0x000e220000008800 */
[----:B------:R-:W-:Y:S01]  /*0f60*/  UMOV UR12, 0x400 ;  /* 0x00000400000c7882 */ /* 0x000fe20000000000 */
[----:B------:R-:W-:Y:S01]  /*0f70*/  UMOV UR6, URZ ;  /* 0x0000003f00067c82 */ /* 0x000fe20008000000 */
[----:B------:R-:W-:Y:S01]  /*0f80*/  SHF.R.U32.HI R10, RZ, 0x7, R10 ;  /* 0x00000007ff0a7819 */ /* 0x000fe2000001160a */
[----:B------:R-:W-:Y:S01]  /*0f90*/  UMOV UR7, URZ ;  /* 0x0000003f00077c82 */ /* 0x000fe20008000000 */
[----:B------:R-:W-:Y:S02]  /*0fa0*/  CS2R R18, SRZ ;  /* 0x0000000000127805 */ /* 0x000fe4000001ff00 */
[----:B------:R-:W-:Y:S02]  /*0fb0*/  CS2R R16, SRZ ;  /* 0x0000000000107805 */ /* 0x000fe4000001ff00 */
[----:B------:R-:W-:Y:S01]  /*0fc0*/  CS2R R20, SRZ ;  /* 0x0000000000147805 */ /* 0x000fe2000001ff00 */
[----:B------:R-:W1:Y:S01]  /*0fd0*/  LDC R11, c[0x0][0x28c] ;  /* 0x0000a300ff0b7b82 */ /* 0x000e620000000800 */
[----:B----4-:R-:W4:Y:S01]  /*0fe0*/  SHFL.IDX PT, R10, R10, RZ, 0x1f ;  /* 0x00001fff0a0a7589 */ /* 0x010f2200000e0000 */
[----:B------:R-:W-:-:S02]  /*0ff0*/  CS2R R22, SRZ ;  /* 0x0000000000167805 */ /* 0x000fc4000001ff00 */
[----:B------:R-:W-:Y:S02]  /*1000*/  CS2R R88, SRZ ;  /* 0x0000000000587805 */ /* 0x000fe4000001ff00 */
[----:B------:R-:W-:Y:S02]  /*1010*/  CS2R R90, SRZ ;  /* 0x00000000005a7805 */ /* 0x000fe4000001ff00 */
[----:B------:R-:W-:Y:S02]  /*1020*/  CS2R R92, SRZ ;  /* 0x00000000005c7805 */ /* 0x000fe4000001ff00 */
[----:B------:R-:W-:Y:S02]  /*1030*/  CS2R R96, SRZ ;  /* 0x0000000000607805 */ /* 0x000fe4000001ff00 */
[----:B------:R-:W-:Y:S02]  /*1040*/  CS2R R94, SRZ ;  /* 0x00000000005e7805 */ /* 0x000fe4000001ff00 */
        /* <DEDUP_REMOVED lines=16> */
[----:B-1----:R-:W-:Y:S02]  /*1150*/  ISETP.GE.AND P0, PT, R11, 0x1, PT ;  /* 0x000000010b00780c */ /* 0x002fe40003f06270 */
[----:B------:R-:W-:Y:S02]  /*1160*/  CS2R R130, SRZ ;  /* 0x0000000000827805 */ /* 0x000fe4000001ff00 */
[----:B----4-:R-:W-:-:S02]  /*1170*/  R2UR UR8, R10 ;  /* 0x000000000a0872ca */ /* 0x010fc400000e0000 */
[----:B------:R-:W-:Y:S02]  /*1180*/  CS2R R132, SRZ ;  /* 0x0000000000847805 */ /* 0x000fe4000001ff00 */
[----:B------:R-:W-:Y:S02]  /*1190*/  CS2R R134, SRZ ;  /* 0x0000000000867805 */ /* 0x000fe4000001ff00 */
[----:B------:R-:W-:Y:S02]  /*11a0*/  CS2R R136, SRZ ;  /* 0x0000000000887805 */ /* 0x000fe4000001ff00 */
[----:B------:R-:W-:Y:S02]  /*11b0*/  CS2R R138, SRZ ;  /* 0x00000000008a7805 */ /* 0x000fe4000001ff00 */
[----:B------:R-:W-:Y:S01]  /*11c0*/  CS2R R140, SRZ ;  /* 0x00000000008c7805 */ /* 0x000fe2000001ff00 */
[----:B------:R-:W-:Y:S01]  /*11d0*/  IMAD.MOV.U32 R143, RZ, RZ, RZ ;  /* 0x000000ffff8f7224 */ /* 0x000fe200078e00ff */
[----:B------:R-:W-:Y:S01]  /*11e0*/  CS2R R56, SRZ ;  /* 0x0000000000387805 */ /* 0x000fe2000001ff00 */
[----:B------:R-:W-:Y:S01]  /*11f0*/  IMAD.MOV.U32 R145, RZ, RZ, RZ ;  /* 0x000000ffff917224 */ /* 0x000fe200078e00ff */
[----:B------:R-:W-:Y:S01]  /*1200*/  CS2R R58, SRZ ;  /* 0x00000000003a7805 */ /* 0x000fe2000001ff00 */
[----:B--23--:R-:W-:Y:S01]  /*1210*/  IMAD.U32 R13, RZ, RZ, UR4 ;  /* 0x00000004ff0d7e24 */ /* 0x00cfe2000f8e00ff */
[----:B------:R-:W-:-:S02]  /*1220*/  CS2R R60, SRZ ;  /* 0x00000000003c7805 */ /* 0x000fc4000001ff00 */
[----:B------:R-:W-:Y:S01]  /*1230*/  CS2R R62, SRZ ;  /* 0x00000000003e7805 */ /* 0x000fe2000001ff00 */
[----:B------:R-:W-:Y:S01]  /*1240*/  ULEA.HI UR10, UR8, UR8, URZ, 0x1 ;  /* 0x00000008080a7291 */ /* 0x000fe2000f8f083f */
[----:B------:R-:W-:Y:S02]  /*1250*/  CS2R R64, SRZ ;  /* 0x0000000000407805 */ /* 0x000fe4000001ff00 */
[----:B------:R-:W-:Y:S02]  /*1260*/  CS2R R66, SRZ ;  /* 0x0000000000427805 */ /* 0x000fe4000001ff00 */
[----:B------:R-:W-:Y:S01]  /*1270*/  CS2R R68, SRZ ;  /* 0x0000000000447805 */ /* 0x000fe2000001ff00 */
[----:B------:R-:W-:Y:S01]  /*1280*/  ULOP3.LUT UR11, UR10, 0x7fffe, URZ, 0xc0, !UPT ;  /* 0x0007fffe0a0b7892 */ /* 0x000fe2000f8ec03f */
[----:B------:R-:W-:Y:S01]  /*1290*/  CS2R R70, SRZ ;  /* 0x0000000000467805 */ /* 0x000fe2000001ff00 */
[----:B0-----:R-:W-:Y:S01]  /*12a0*/  ULEA UR10, UR13, UR12, 0x18 ;  /* 0x0000000c0d0a7291 */ /* 0x001fe2000f8ec03f */
[----:B------:R-:W-:Y:S01]  /*12b0*/  CS2R R72, SRZ ;  /* 0x0000000000487805 */ /* 0x000fe2000001ff00 */
[----:B------:R-:W-:Y:S01]  /*12c0*/  UIADD3 UR11, UR8, -UR11, URZ ;  /* 0x8000000b080b7290 */ /* 0x000fe2000fffe03f */
[----:B------:R-:W-:Y:S01]  /*12d0*/  CS2R R74, SRZ ;  /* 0x00000000004a7805 */ /* 0x000fe2000001ff00 */
[----:B------:R-:W-:Y:S01]  /*12e0*/  UMOV UR12, UR5 ;  /* 0x00000005000c7c82 */ /* 0x000fe20008000000 */
[----:B------:R-:W-:Y:S01]  /*12f0*/  UMOV UR8, URZ ;  /* 0x0000003f00087c82 */ /* 0x000fe20008000000 */
[----:B------:R-:W-:Y:S01]  /*1300*/  ULEA UR11, UR11, UR10, 0xd ;  /* 0x0000000a0b0b7291 */ /* 0x000fe2000f8e683f */
[----:B------:R-:W-:-:S02]  /*1310*/  CS2R R76, SRZ ;  /* 0x00000000004c7805 */ /* 0x000fc4000001ff00 */
[----:B------:R-:W-:Y:S02]  /*1320*/  CS2R R78, SRZ ;  /* 0x00000000004e7805 */ /* 0x000fe4000001ff00 */
[----:B------:R-:W-:Y:S01]  /*1330*/  CS2R R80, SRZ ;  /* 0x0000000000507805 */ /* 0x000fe2000001ff00 */
[----:B------:R-:W-:Y:S01]  /*1340*/  UIADD3 UR11, UR11, 0x100, URZ ;  /* 0x000001000b0b7890 */ /* 0x000fe2000fffe03f */
[----:B------:R-:W-:Y:S02]  /*1350*/  CS2R R82, SRZ ;  /* 0x0000000000527805 */ /* 0x000fe4000001ff00 */
[----:B------:R-:W-:Y:S02]  /*1360*/  CS2R R84, SRZ ;  /* 0x0000000000547805 */ /* 0x000fe4000001ff00 */
[----:B------:R-:W-:Y:S01]  /*1370*/  CS2R R86, SRZ ;  /* 0x0000000000567805 */ /* 0x000fe2000001ff00 */
[----:B------:R-:W-:Y:S01]  /*1380*/  USHF.R.U32.HI UR11, URZ, 0x4, UR11 ;  /* 0x000000043f0b7899 */ /* 0x000fe2000801160b */
[----:B------:R-:W-:-:S02]  /*1390*/  CS2R R24, SRZ ;  /* 0x0000000000187805 */ /* 0x000fc4000001ff00 */
[----:B------:R-:W-:Y:S02]  /*13a0*/  CS2R R26, SRZ ;  /* 0x00000000001a7805 */ /* 0x000fe4000001ff00 */
[----:B------:R-:W-:Y:S01]  /*13b0*/  CS2R R28, SRZ ;  /* 0x00000000001c7805 */ /* 0x000fe2000001ff00 */
[----:B------:R-:W-:Y:S01]  /*13c0*/  ULOP3.LUT UR11, UR11, 0x3fff, URZ, 0xc0, !UPT ;  /* 0x00003fff0b0b7892 */ /* 0x000fe2000f8ec03f */
        /* <DEDUP_REMOVED lines=12> */
[----:B------:R-:W-:Y:S01]  /*1490*/  CS2R R54, SRZ ;  /* 0x0000000000367805 */ /* 0x000fe2000001ff00 */
[----:B------:R-:W-:Y:S06]  /*14a0*/  @!P0 BRA `(.L_x_13) ;  /* 0x0000000800a08947 */ /* 0x000fec0003800000 */
[----:B------:R-:W-:-:S13]  /*14b0*/  ISETP.NE.AND P1, PT, R142, 0x3, PT ;  /* 0x000000038e00780c */ /* 0x000fda0003f25270 */
[----:B------:R-:W-:Y:S05]  /*14c0*/  @!P1 BRA `(.L_x_14) ;  /* 0x0000000000049947 */ /* 0x000fea0003800000 */
[----:B------:R-:W-:Y:S01]  /*14d0*/  BPT.TRAP 0x1 ;  /* 0x000000040000795c */ /* 0x000fe20000300000 */
.L_x_14:
[----:B------:R-:W-:Y:S01]  /*14e0*/  ULEA UR6, UR5, UR10, 0x3 ;  /* 0x0000000a05067291 */ /* 0x000fe2000f8e183f */
[----:B------:R-:W-:-:S05]  /*14f0*/  IMAD.U32 R10, RZ, RZ, UR4 ;  /* 0x00000004ff0a7e24 */ /* 0x000fca000f8e00ff */
[----:B------:R-:W-:-:S04]  /*1500*/  SHF.L.U32 R10, R10, 0x1f, RZ ;  /* 0x0000001f0a0a7819 */ /* 0x000fc800000006ff */
[----:B------:R0:W1:Y:S01]  /*1510*/  SYNCS.PHASECHK.TRANS64.TRYWAIT P0, [UR6], R10 ;  /* 0x0000000aff0075a7 */ /* 0x0000620008000146 */
[----:B------:R-:W-:Y:S05]  /*1520*/  @!P1 BRA `(.L_x_15) ;  /* 0x0000000000049947 */ /* 0x000fea0003800000 */
[----:B------:R-:W-:Y:S01]  /*1530*/  BPT.TRAP 0x1 ;  /* 0x000000040000795c */ /* 0x000fe20000300000 */
.L_x_15:
[----:B-1----:R-:W-:Y:S05]  /*1540*/  @P0 BRA `(.L_x_16) ;  /* 0x0000000000080947 */ /* 0x002fea0003800000 */
[----:B------:R-:W1:Y:S02]  /*1550*/  SYNCS.PHASECHK.TRANS64.TRYWAIT P0, [UR6], R10 ;  /* 0x0000000aff0075a7 */ /* 0x000e640008000146 */
[----:B-1----:R-:W-:Y:S05]  /*1560*/  @!P0 BRA `(.L_x_17) ;  /* 0x0000008000688947 */ /* 0x002fea0003800000 */
.L_x_16:
[----:B------:R-:W-:Y:S01]  /*1570*/  UIADD3 UR6, UR10, 0x28100, URZ ;  /* 0x000281000a067890 */ /* 0x000fe2000fffe03f */
[----:B------:R-:W-:Y:S01]  /*1580*/  WARPGROUP.ARRIVE ;  /* 0x00000000000079c5 */ /* 0x000fe20000000000 */
[----:B------:R-:W-:Y:S01]  /*1590*/  ULOP3.LUT UR8, UR11, 0x10000, URZ, 0xfc, !UPT ;  /* 0x000100000b087892 */ /* 0x000fe2000f8efc3f */
[----:B------:R-:W-:Y:S01]  /*15a0*/  CS2R R18, SRZ ;  /* 0x0000000000127805 */ /* 0x000fe2000001ff00 */
[----:B------:R-:W-:Y:S01]  /*15b0*/  USHF.R.U32.HI UR6, URZ, 0x4, UR6 ;  /* 0x000000043f067899 */ /* 0x000fe20008011606 */
[----:B------:R-:W-:Y:S01]  /*15c0*/  CS2R R16, SRZ ;  /* 0x0000000000107805 */ /* 0x000fe2000001ff00 */
[----:B------:R-:W-:Y:S01]  /*15d0*/  ULEA UR8, UR5, UR8, 0xb ;  /* 0x0000000805087291 */ /* 0x000fe2000f8e583f */
[----:B------:R-:W-:Y:S01]  /*15e0*/  CS2R R20, SRZ ;  /* 0x0000000000147805 */ /* 0x000fe2000001ff00 */
[----:B------:R-:W-:Y:S01]  /*15f0*/  ULOP3.LUT UR6, UR6, 0x3fff, URZ, 0xc0, !UPT ;  /* 0x00003fff06067892 */ /* 0x000fe2000f8ec03f */
[----:B------:R-:W-:Y:S01]  /*1600*/  CS2R R22, SRZ ;  /* 0x0000000000167805 */ /* 0x000fe2000001ff00 */
[----:B------:R-:W-:Y:S01]  /*1610*/  UMOV UR13, 0x40000040 ;  /* 0x40000040000d7882 */ /* 0x000fe20000000000 */
[----:B------:R-:W-:Y:S01]  /*1620*/  UMOV UR15, 0x40000040 ;  /* 0x40000040000f7882 */ /* 0x000fe20000000000 */
[----:B------:R-:W-:Y:S01]  /*1630*/  ULOP3.LUT UR6, UR6, 0x10000, URZ, 0xfc, !UPT ;  /* 0x0001000006067892 */ /* 0x000fe2000f8efc3f */
[----:B------:R-:W-:Y:S01]  /*1640*/  CS2R R88, SRZ ;  /* 0x0000000000587805 */ /* 0x000fe2000001ff00 */
[----:B------:R-:W-:Y:S01]  /*1650*/  UMOV UR12, UR8 ;  /* 0x00000008000c7c82 */ /* 0x000fe20008000000 */
[----:B------:R-:W-:Y:S01]  /*1660*/  CS2R R90, SRZ ;  /* 0x00000000005a7805 */ /* 0x000fe2000001ff00 */
[----:B------:R-:W-:Y:S01]  /*1670*/  ULEA UR7, UR5, UR6, 0x9 ;  /* 0x0000000605077291 */ /* 0x000fe2000f8e483f */
[----:B------:R-:W-:Y:S01]  /*1680*/  CS2R R92, SRZ ;  /* 0x00000000005c7805 */ /* 0x000fe2000001ff00 */
[----:B------:R-:W-:Y:S01]  /*1690*/  UIADD3 UR6, UR8, 0x400, URZ ;  /* 0x0000040008067890 */ /* 0x000fe2000fffe03f */
[----:B------:R-:W-:-:S02]  /*16a0*/  CS2R R96, SRZ ;  /* 0x0000000000607805 */ /* 0x000fc4000001ff00 */
[----:B------:R-:W-:Y:S02]  /*16b0*/  CS2R R94, SRZ ;  /* 0x00000000005e7805 */ /* 0x000fe4000001ff00 */
[----:B------:R-:W-:Y:S02]  /*16c0*/  CS2R R98, SRZ ;  /* 0x0000000000627805 */ /* 0x000fe4000001ff00 */
[----:B------:R-:W-:Y:S01]  /*16d0*/  CS2R R100, SRZ ;  /* 0x0000000000647805 */ /* 0x000fe2000001ff00 */
[----:B------:R-:W-:Y:S01]  /*16e0*/  UMOV UR14, UR7 ;  /* 0x00000007000e7c82 */ /* 0x000fe20008000000 */
[----:B------:R-:W-:Y:S01]  /*16f0*/  CS2R R102, SRZ ;  /* 0x0000000000667805 */ /* 0x000fe2000001ff00 */
[----:B------:R-:W-:Y:S01]  /*1700*/  QGMMA.64x64x32.F32.E5M2.E5M2 R56, gdesc[UR12], RZ, !UPT ;  /* 0x00e000000c3879f3 */ /* 0x000fe2000c7038ff */
[----:B------:R-:W-:Y:S01]  /*1710*/  UMOV UR12, UR6 ;  /* 0x00000006000c7c82 */ /* 0x000fe20008000000 */
[----:B------:R-:W-:Y:S01]  /*1720*/  UMOV UR13, 0x40000040 ;  /* 0x40000040000d7882 */ /* 0x000fe20000000000 */
[----:B------:R-:W-:Y:S01]  /*1730*/  UIADD3 UR6, UR8, 0x402, URZ ;  /* 0x0000040208067890 */ /* 0x000fe2000fffe03f */
[----:B------:R-:W-:Y:S01]  /*1740*/  QGMMA.64x64x32.F32.E5M2.E5M2 R24, gdesc[UR12], RZ, !UPT ;  /* 0x00e000000c1879f3 */ /* 0x000fe2000c7038ff */
[----:B------:R-:W-:Y:S01]  /*1750*/  UIADD3 UR12, UR8, 0x2, URZ ;  /* 0x00000002080c7890 */ /* 0x000fe2000fffe03f */
[----:B------:R-:W-:Y:S01]  /*1760*/  CS2R R104, SRZ ;  /* 0x0000000000687805 */ /* 0x000fe2000001ff00 */
[----:B------:R-:W-:Y:S01]  /*1770*/  UIADD3 UR14, UR7, 0x2, URZ ;  /* 0x00000002070e7890 */ /* 0x000fe2000fffe03f */
[----:B------:R-:W-:Y:S01]  /*1780*/  CS2R R108, SRZ ;  /* 0x00000000006c7805 */ /* 0x000fe2000001ff00 */
[----:B------:R-:W-:Y:S01]  /*1790*/  UMOV UR13, 0x40000040 ;  /* 0x40000040000d7882 */ /* 0x000fe20000000000 */
[----:B------:R-:W-:Y:S01]  /*17a0*/  UMOV UR15, 0x40000040 ;  /* 0x40000040000f7882 */ /* 0x000fe20000000000 */
        /* <DEDUP_REMOVED lines=16> */
[----:B------:R-:W-:Y:S01]  /*18b0*/  CS2R R140, SRZ ;  /* 0x00000000008c7805 */ /* 0x000fe2000001ff00 */
[----:B------:R-:W-:Y:S02]  /*18c0*/  IMAD.MOV.U32 R143, RZ, RZ, RZ ;  /* 0x000000ffff8f7224 */ /* 0x000fe400078e00ff */
[----:B------:R-:W-:Y:S01]  /*18d0*/  IMAD.MOV.U32 R145, RZ, RZ, RZ ;  /* 0x000000ffff917224 */ /* 0x000fe200078e00ff */
[----:B------:R-:W-:Y:S01]  /*18e0*/  QGMMA.64x64x32.F32.E5M2.E5M2 R56, gdesc[UR12], R56 ;  /* 0x00e000000c3879f3 */ /* 0x000fe20008703838 */
[----:B------:R-:W-:Y:S01]  /*18f0*/  UMOV UR12, UR6 ;  /* 0x00000006000c7c82 */ /* 0x000fe20008000000 */
[----:B------:R-:W-:Y:S01]  /*1900*/  UMOV UR13, 0x40000040 ;  /* 0x40000040000d7882 */ /* 0x000fe20000000000 */
[----:B------:R-:W-:Y:S01]  /*1910*/  UIADD3 UR6, UR8, 0x404, URZ ;  /* 0x0000040408067890 */ /* 0x000fe2000fffe03f */
[----:B------:R-:W-:Y:S01]  /*1920*/  QGMMA.64x64x32.F32.E5M2.E5M2 R24, gdesc[UR12], R24 ;  /* 0x00e000000c1879f3 */ /* 0x000fe20008703818 */
[----:B------:R-:W-:-:S02]  /*1930*/  UIADD3 UR12, UR8, 0x4, URZ ;  /* 0x00000004080c7890 */ /* 0x000fc4000fffe03f */
[----:B------:R-:W-:Y:S01]  /*1940*/  UIADD3 UR14, UR7, 0x4, URZ ;  /* 0x00000004070e7890 */ /* 0x000fe2000fffe03f */
[----:B------:R-:W-:Y:S01]  /*1950*/  UMOV UR13, 0x40000040 ;  /* 0x40000040000d7882 */ /* 0x000fe20000000000 */
[----:B------:R-:W-:-:S07]  /*1960*/  UMOV UR15, 0x40000040 ;  /* 0x40000040000f7882 */ /* 0x000fce0000000000 */
[----:B------:R-:W-:Y:S01]  /*1970*/  QGMMA.64x64x32.F32.E5M2.E5M2 R56, gdesc[UR12], R56 ;  /* 0x00e000000c3879f3 */ /* 0x000fe20008703838 */
[----:B------:R-:W-:Y:S01]  /*1980*/  UMOV UR12, UR6 ;  /* 0x00000006000c7c82 */ /* 0x000fe20008000000 */
[----:B------:R-:W-:Y:S01]  /*1990*/  UMOV UR13, 0x40000040 ;  /* 0x40000040000d7882 */ /* 0x000fe20000000000 */
[----:B------:R-:W-:Y:S01]  /*19a0*/  UMOV UR6, 0x4 ;  /* 0x0000000400067882 */ /* 0x000fe20000000000 */
[----:B------:R-:W-:Y:S01]  /*19b0*/  QGMMA.64x64x32.F32.E5M2.E5M2 R24, gdesc[UR12], R24 ;  /* 0x00e000000c1879f3 */ /* 0x000fe20008703818 */
[----:B------:R-:W-:Y:S02]  /*19c0*/  UIADD3 UR14, UR7, 0x6, URZ ;  /* 0x00000006070e7890 */ /* 0x000fe4000fffe03f */
[----:B------:R-:W-:Y:S01]  /*19d0*/  UIADD3 UR12, UR8, 0x6, URZ ;  /* 0x00000006080c7890 */ /* 0x000fe2000fffe03f */
[----:B------:R-:W-:Y:S01]  /*19e0*/  ULDC UR7, c[0x0][0x50c] ;  /* 0x0001430000077ab9 */ /* 0x000fe20000000800 */
[----:B------:R-:W-:Y:S02]  /*19f0*/  UIADD3 UR8, UR8, 0x406, URZ ;  /* 0x0000040608087890 */ /* 0x000fe4000fffe03f */
[----:B------:R-:W-:Y:S01]  /*1a00*/  UISETP.NE.AND UP0, UPT, UR7, 0x4, UPT ;  /* 0x000000040700788c */ /* 0x000fe2000bf05270 */
[----:B------:R-:W-:Y:S01]  /*1a10*/  UMOV UR13, 0x40000040 ;  /* 0x40000040000d7882 */ /* 0x000fe20000000000 */
[----:B------:R-:W-:-:S02]  /*1a20*/  UMOV UR15, 0x40000040 ;  /* 0x40000040000f7882 */ /* 0x000fc40000000000 */
[----:B------:R-:W-:-:S06]  /*1a30*/  USEL UR7, URZ, 0x1, UP0 ;  /* 0x000000013f077887 */ /* 0x000fcc0008000000 */
[----:B------:R-:W-:Y:S01]  /*1a40*/  ISETP.NE.AND P0, PT, RZ, UR7, PT ;  /* 0x00000007ff007c0c */ /* 0x000fe2000bf05270 */
[----:B------:R-:W-:Y:S01]  /*1a50*/  QGMMA.64x64x32.F32.E5M2.E5M2 R56, gdesc[UR12], R56 ;  /* 0x00e000000c3879f3 */ /* 0x000fe20008703838 */
[----:B------:R-:W-:Y:S01]  /*1a60*/  UMOV UR12, UR8 ;  /* 0x00000008000c7c82 */ /* 0x000fe20008000000 */
[----:B------:R-:W-:Y:S02]  /*1a70*/  UMOV UR13, 0x40000040 ;  /* 0x40000040000d7882 */ /* 0x000fe40000000000 */
[----:B------:R-:W-:Y:S08]  /*1a80*/  QGMMA.64x64x32.F32.E5M2.E5M2 R24, gdesc[UR12], R24, gsb0 ;  /* 0x00e000000c1879f3 */ /* 0x000ff00008003818 */
[----:B------:R-:W-:Y:S05]  /*1a90*/  @!P0 BRA `(.L_x_18) ;  /* 0x0000000400088947 */ /* 0x000fea0003800000 */
[----:B------:R-:W-:Y:S02]  /*1aa0*/  WARPGROUP.DEPBAR.LE gsb0, 0x0 ;  /* 0x00008000000079c5 */ /* 0x000fe40000010000 */
[----:B------:R-:W-:-:S01]  /*1ab0*/  FADD R145, RZ, R56 ;  /* 0x00000038ff917221 */ /* 0x000fc20000000000 */
[----:B------:R-:W-:Y:S01]  /*1ac0*/  FADD R140, RZ, R57 ;  /* 0x00000039ff8c7221 */ /* 0x000fe20000000000 */
        /* <DEDUP_REMOVED lines=62> */
[----:B------:R-:W-:-:S06]  /*1eb0*/  UMOV UR6, URZ ;  /* 0x0000003f00067c82 */ /* 0x000fcc0008000000 */
.L_x_18:
[----:B------:R-:W-:-:S04]  /*1ec0*/  UIADD3 UR12, UR5, 0x1, URZ ;  /* 0x00000001050c7890 */ /* 0x000fc8000fffe03f */
[----:B------:R-:W-:-:S04]  /*1ed0*/  UISETP.NE.AND UP0, UPT, UR12, 0x5, UPT ;  /* 0x000000050c00788c */ /* 0x000fc8000bf05270 */
[----:B------:R-:W-:Y:S02]  /*1ee0*/  USEL UR8, URZ, 0x1, UP0 ;  /* 0x000000013f087887 */ /* 0x000fe40008000000 */
[----:B------:R-:W-:Y:S02]  /*1ef0*/  USEL UR12, UR12, URZ, UP0 ;  /* 0x0000003f0c0c7287 */ /* 0x000fe40008000000 */
[----:B------:R-:W-:-:S06]  /*1f00*/  ULOP3.LUT UR8, UR4, UR8, URZ, 0x3c, !UPT ;  /* 0x0000000804087292 */ /* 0x000fcc000f8e3c3f */
[----:B------:R-:W-:Y:S01]  /*1f10*/  IMAD.U32 R13, RZ, RZ, UR8 ;  /* 0x00000008ff0d7e24 */ /* 0x000fe2000f8e00ff */
[----:B------:R-:W-:-:S06]  /*1f20*/  UMOV UR8, 0x1 ;  /* 0x0000000100087882 */ /* 0x000fcc0000000000 */
.L_x_13:
[----:B------:R-:W-:-:S04]  /*1f30*/  UISETP.LT.AND UP0, UPT, UR9, 0x1, UPT ;  /* 0x000000010900788c */ /* 0x000fc8000bf01270 */
[----:B------:R-:W-:-:S04]  /*1f40*/  USEL UR13, UR9, 0x1, UP0 ;  /* 0x00000001090d7887 */ /* 0x000fc80008000000 */
[----:B------:R-:W-:-:S04]  /*1f50*/  UIADD3 UR13, UR9, -UR13, URZ ;  /* 0x8000000d090d7290 */ /* 0x000fc8000fffe03f */
[----:B------:R-:W-:-:S06]  /*1f60*/  UISETP.GE.AND UP0, UPT, UR13, 0x1, UPT ;  /* 0x000000010d00788c */ /* 0x000fcc000bf06270 */
[----:B------:R-:W-:-:S13]  /*1f70*/  PLOP3.LUT P0, PT, PT, PT, UP0, 0x80, 0x0 ;  /* 0x000000000000781c */ /* 0x000fda0003f0f008 */
[----:B------:R-:W-:Y:S05]  /*1f80*/  @!P0 BRA `(.L_x_19) ;  /* 0x0000000800748947 */ /* 0x000fea0003800000 */
[----:B01----:R-:W-:Y:S01]  /*1f90*/  IMAD.U32 R10, RZ, RZ, UR13 ;  /* 0x0000000dff0a7e24 */ /* 0x003fe2000f8e00ff */
[----:B------:R-:W-:Y:S01]  /*1fa0*/  UMOV UR13, UR5 ;  /* 0x00000005000d7c82 */ /* 0x000fe20008000000 */
[----:B------:R-:W-:-:S05]  /*1fb0*/  ULDC UR15, c[0x0][0x50c] ;  /* 0x00014300000f7ab9 */ /* 0x000fca0000000800 */
.L_x_27:
[----:B------:R-:W-:-:S13]  /*1fc0*/  ISETP.NE.AND P1, PT, R142, 0x3, PT ;  /* 0x000000038e00780c */ /* 0x000fda0003f25270 */
[----:B01----:R-:W-:Y:S05]  /*1fd0*/  @!P1 BRA `(.L_x_20) ;  /* 0x0000000000049947 */ /* 0x003fea0003800000 */
[----:B------:R-:W-:Y:S01]  /*1fe0*/  BPT.TRAP 0x1 ;  /* 0x000000040000795c */ /* 0x000fe20000300000 */
.L_x_20:
[----:B------:R-:W0:Y:S01]  /*1ff0*/  S2UR UR14, SR_CgaCtaId ;  /* 0x00000000000e79c3 */ /* 0x000e220000008800 */
[----:B------:R-:W-:Y:S01]  /*2000*/  UMOV UR10, 0x400 ;  /* 0x00000400000a7882 */ /* 0x000fe20000000000 */
[----:B------:R-:W-:Y:S01]  /*2010*/  SHF.L.U32 R11, R13, 0x1f, RZ ;  /* 0x0000001f0d0b7819 */ /* 0x000fe200000006ff */
[----:B0-----:R-:W-:-:S04]  /*2020*/  ULEA UR10, UR14, UR10, 0x18 ;  /* 0x0000000a0e0a7291 */ /* 0x001fc8000f8ec03f */
[----:B------:R-:W-:-:S09]  /*2030*/  ULEA UR14, UR12, UR10, 0x3 ;  /* 0x0000000a0c0e7291 */ /* 0x000fd2000f8e183f */
[----:B------:R0:W1:Y:S01]  /*2040*/  SYNCS.PHASECHK.TRANS64.TRYWAIT P0, [UR14], R11 ;  /* 0x0000000bff0075a7 */ /* 0x000062000800014e */
[----:B------:R-:W-:Y:S05]  /*2050*/  @!P1 BRA `(.L_x_21) ;  /* 0x0000000000049947 */ /* 0x000fea0003800000 */
[----:B------:R-:W-:Y:S01]  /*2060*/  BPT.TRAP 0x1 ;  /* 0x000000040000795c */ /* 0x000fe20000300000 */
.L_x_21:
[----:B-1----:R-:W-:Y:S05]  /*2070*/  @P0 BRA `(.L_x_22) ;  /* 0x0000000000080947 */ /* 0x002fea0003800000 */
[----:B------:R-:W1:Y:S02]  /*2080*/  SYNCS.PHASECHK.TRANS64.TRYWAIT P0, [UR14], R11 ;  /* 0x0000000bff0075a7 */ /* 0x000e64000800014e */
[----:B-1----:R-:W-:Y:S05]  /*2090*/  @!P0 BRA `(.L_x_23) ;  /* 0x0000007400b48947 */ /* 0x002fea0003800000 */
.L_x_22:
[----:B------:R-:W-:Y:S01]  /*20a0*/  UIADD3 UR14, UR10, 0x28100, URZ ;  /* 0x000281000a0e7890 */ /* 0x000fe2000fffe03f */
[----:B------:R-:W-:Y:S01]  /*20b0*/  WARPGROUP.ARRIVE ;  /* 0x00000000000079c5 */ /* 0x000fe20000000000 */
[----:B------:R-:W-:Y:S02]  /*20c0*/  UISETP.NE.AND UP0, UPT, UR7, URZ, UPT ;  /* 0x0000003f0700728c */ /* 0x000fe4000bf05270 */
[----:B------:R-:W-:Y:S02]  /*20d0*/  USHF.R.U32.HI UR14, URZ, 0x4, UR14 ;  /* 0x000000043f0e7899 */ /* 0x000fe4000801160e */
[----:B------:R-:W-:Y:S02]  /*20e0*/  USEL UR8, UR8, URZ, !UP0 ;  /* 0x0000003f08087287 */ /* 0x000fe4000c000000 */
[----:B------:R-:W-:Y:S02]  /*20f0*/  ULOP3.LUT UR14, UR14, 0x3fff, URZ, 0xc0, !UPT ;  /* 0x00003fff0e0e7892 */ /* 0x000fe4000f8ec03f */
[----:B------:R-:W-:-:S02]  /*2100*/  ULOP3.LUT UR7, UR11, 0x10000, URZ, 0xfc, !UPT ;  /* 0x000100000b077892 */ /* 0x000fc4000f8efc3f */
[----:B------:R-:W-:Y:S02]  /*2110*/  ULOP3.LUT UR14, UR14, 0x10000, URZ, 0xfc, !UPT ;  /* 0x000100000e0e7892 */ /* 0x000fe4000f8efc3f */
[----:B------:R-:W-:Y:S02]  /*2120*/  UISETP.NE.U32.AND UP0, UPT, UR8, URZ, UPT ;  /* 0x0000003f0800728c */ /* 0x000fe4000bf05070 */
[----:B------:R-:W-:Y:S02]  /*2130*/  ULEA UR8, UR12, UR7, 0xb ;  /* 0x000000070c087291 */ /* 0x000fe4000f8e583f */
[----:B------:R-:W-:Y:S02]  /*2140*/  ULEA UR7, UR12, UR14, 0x9 ;  /* 0x0000000e0c077291 */ /* 0x000fe4000f8e483f */
[----:B------:R-:W-:Y:S01]  /*2150*/  UIADD3 UR14, UR8, 0x400, URZ ;  /* 0x00000400080e7890 */ /* 0x000fe2000fffe03f */
[----:B------:R-:W-:Y:S02]  /*2160*/  UMOV UR17, 0x40000040 ;  /* 0x4000004000117882 */ /* 0x000fe40000000000 */
[----:B------:R-:W-:Y:S01]  /*2170*/  UMOV UR16, UR8 ;  /* 0x0000000800107c82 */ /* 0x000fe20008000000 */
[----:B------:R-:W-:Y:S01]  /*2180*/  UMOV UR19, 0x40000040 ;  /* 0x4000004000137882 */ /* 0x000fe20000000000 */
[----:B------:R-:W-:Y:S01]  /*2190*/  UMOV UR18, UR7 ;  /* 0x0000000700127c82 */ /* 0x000fe20008000000 */
[----:B------:R-:W-:Y:S01]  /*21a0*/  UIADD3 UR6, UR6, 0x4, URZ ;  /* 0x0000000406067890 */ /* 0x000fe2000fffe03f */
[----:B------:R-:W-:Y:S01]  /*21b0*/  QGMMA.64x64x32.F32.E5M2.E5M2 R56, gdesc[UR16], R56, UP0 ;  /* 0x00e00000103879f3 */ /* 0x000fe2000bf03838 */
[----:B------:R-:W-:Y:S01]  /*21c0*/  UMOV UR16, UR14 ;  /* 0x0000000e00107c82 */ /* 0x000fe20008000000 */
[----:B------:R-:W-:Y:S01]  /*21d0*/  UMOV UR17, 0x40000040 ;  /* 0x4000004000117882 */ /* 0x000fe20000000000 */
[----:B------:R-:W-:Y:S01]  /*21e0*/  UIADD3 UR14, UR8, 0x402, URZ ;  /* 0x00000402080e7890 */ /* 0x000fe2000fffe03f */
[----:B------:R-:W-:Y:S01]  /*21f0*/  QGMMA.64x64x32.F32.E5M2.E5M2 R24, gdesc[UR16], R24, UP0 ;  /* 0x00e00000101879f3 */ /* 0x000fe2000bf03818 */
[----:B------:R-:W-:-:S02]  /*2200*/  UIADD3 UR16, UR8, 0x2, URZ ;  /* 0x0000000208107890 */ /* 0x000fc4000fffe03f */
[----:B------:R-:W-:Y:S01]  /*2210*/  UIADD3 UR18, UR7, 0x2, URZ ;  /* 0x0000000207127890 */ /* 0x000fe2000fffe03f */
[----:B------:R-:W-:Y:S01]  /*2220*/  UMOV UR17, 0x40000040 ;  /* 0x4000004000117882 */ /* 0x000fe20000000000 */
[----:B------:R-:W-:Y:S01]  /*2230*/  UMOV UR19, 0x40000040 ;  /* 0x4000004000137882 */ /* 0x000fe20000000000 */
[----:B------:R-:W-:-:S06]  /*2240*/  UISETP.NE.AND UP0, UPT, UR6, UR15, UPT ;  /* 0x0000000f0600728c */ /* 0x000fcc000bf05270 */
[----:B------:R-:W-:Y:S01]  /*2250*/  QGMMA.64x64x32.F32.E5M2.E5M2 R56, gdesc[UR16], R56 ;  /* 0x00e00000103879f3 */ /* 0x000fe20008703838 */
[----:B------:R-:W-:Y:S01]  /*2260*/  UMOV UR16, UR14 ;  /* 0x0000000e00107c82 */ /* 0x000fe20008000000 */
[----:B------:R-:W-:Y:S01]  /*2270*/  UMOV UR17, 0x40000040 ;  /* 0x4000004000117882 */ /* 0x000fe20000000000 */
[----:B------:R-:W-:Y:S01]  /*2280*/  UIADD3 UR14, UR8, 0x404, URZ ;  /* 0x00000404080e7890 */ /* 0x000fe2000fffe03f */
[----:B------:R-:W-:Y:S01]  /*2290*/  QGMMA.64x64x32.F32.E5M2.E5M2 R24, gdesc[UR16], R24 ;  /* 0x00e00000101879f3 */ /* 0x000fe20008703818 */
[----:B------:R-:W-:Y:S02]  /*22a0*/  UIADD3 UR16, UR8, 0x4, URZ ;  /* 0x0000000408107890 */ /* 0x000fe4000fffe03f */
[----:B------:R-:W-:Y:S01]  /*22b0*/  UIADD3 UR18, UR7, 0x4, URZ ;  /* 0x0000000407127890 */ /* 0x000fe2000fffe03f */
[----:B------:R-:W-:Y:S01]  /*22c0*/  UMOV UR17, 0x40000040 ;  /* 0x4000004000117882 */ /* 0x000fe20000000000 */
[----:B------:R-:W-:-:S07]  /*22d0*/  UMOV UR19, 0x40000040 ;  /* 0x4000004000137882 */ /* 0x000fce0000000000 */
[----:B------:R-:W-:Y:S01]  /*22e0*/  QGMMA.64x64x32.F32.E5M2.E5M2 R56, gdesc[UR16], R56 ;  /* 0x00e00000103879f3 */ /* 0x000fe20008703838 */
[----:B------:R-:W-:Y:S01]  /*22f0*/  UMOV UR16, UR14 ;  /* 0x0000000e00107c82 */ /* 0x000fe20008000000 */
[----:B------:R-:W-:Y:S02]  /*2300*/  UMOV UR17, 0x40000040 ;  /* 0x4000004000117882 */ /* 0x000fe40000000000 */
[----:B------:R-:W-:Y:S01]  /*2310*/  QGMMA.64x64x32.F32.E5M2.E5M2 R24, gdesc[UR16], R24 ;  /* 0x00e00000101879f3 */ /* 0x000fe20008703818 */
[----:B------:R-:W-:Y:S02]  /*2320*/  UIADD3 UR16, UR8, 0x6, URZ ;  /* 0x0000000608107890 */ /* 0x000fe4000fffe03f */
[----:B------:R-:W-:Y:S02]  /*2330*/  UIADD3 UR18, UR7, 0x6, URZ ;  /* 0x0000000607127890 */ /* 0x000fe4000fffe03f */
[----:B------:R-:W-:Y:S01]  /*2340*/  UIADD3 UR8, UR8, 0x406, URZ ;  /* 0x0000040608087890 */ /* 0x000fe2000fffe03f */
[----:B------:R-:W-:Y:S01]  /*2350*/  UMOV UR17, 0x40000040 ;  /* 0x4000004000117882 */ /* 0x000fe20000000000 */
[----:B------:R-:W-:Y:S01]  /*2360*/  UMOV UR19, 0x40000040 ;  /* 0x4000004000137882 */ /* 0x000fe20000000000 */
[----:B------:R-:W-:-:S06]  /*2370*/  USEL UR7, URZ, 0x1, UP0 ;  /* 0x000000013f077887 */ /* 0x000fcc0008000000 */
[----:B------:R-:W-:Y:S01]  /*2380*/  ISETP.NE.AND P0, PT, RZ, UR7, PT ;  /* 0x00000007ff007c0c */ /* 0x000fe2000bf05270 */
[----:B------:R-:W-:Y:S01]  /*2390*/  QGMMA.64x64x32.F32.E5M2.E5M2 R56, gdesc[UR16], R56 ;  /* 0x00e00000103879f3 */ /* 0x000fe20008703838 */
[----:B------:R-:W-:Y:S01]  /*23a0*/  UMOV UR16, UR8 ;  /* 0x0000000800107c82 */ /* 0x000fe20008000000 */
[----:B------:R-:W-:Y:S02]  /*23b0*/  UMOV UR17, 0x40000040 ;  /* 0x4000004000117882 */ /* 0x000fe40000000000 */
[----:B------:R-:W-:Y:S03]  /*23c0*/  QGMMA.64x64x32.F32.E5M2.E5M2 R24, gdesc[UR16], R24, gsb0 ;  /* 0x00e00000101879f3 */ /* 0x000fe60008003818 */
[----:B------:R-:W-:-:S05]  /*23d0*/  WARPGROUP.DEPBAR.LE gsb0, 0x1 ;  /* 0x00008000000079c5 */ /* 0x000fca0000010100 */
[----:B------:R-:W-:Y:S05]  /*23e0*/  @!P0 BRA `(.L_x_24) ;  /* 0x0000000400088947 */ /* 0x000fea0003800000 */
[----:B------:R-:W-:Y:S02]  /*23f0*/  WARPGROUP.DEPBAR.LE gsb0, 0x0 ;  /* 0x00008000000079c5 */ /* 0x000fe40000010000 */
[----:B------:R-:W-:-:S01]  /*2400*/  FADD R145, R56, R145 ;  /* 0x0000009138917221 */ /* 0x000fc20000000000 */
[----:B------:R-:W-:Y:S01]  /*2410*/  FADD R140, R57, R140 ;  /* 0x0000008c398c7221 */ /* 0x000fe20000000000 */
        /* <DEDUP_REMOVED lines=62> */
[----:B------:R-:W-:-:S06]  /*2800*/  UMOV UR6, URZ ;  /* 0x0000003f00067c82 */ /* 0x000fcc0008000000 */
.L_x_24:
[----:B------:R-:W-:Y:S05]  /*2810*/  @!P1 BRA `(.L_x_25) ;  /* 0x0000000000049947 */ /* 0x000fea0003800000 */
[----:B------:R-:W-:Y:S01]  /*2820*/  BPT.TRAP 0x1 ;  /* 0x000000040000795c */ /* 0x000fe20000300000 */
.L_x_25:
[----:B------:R-:W-:Y:S01]  /*2830*/  ULEA UR8, UR13, UR10, 0x3 ;  /* 0x0000000a0d087291 */ /* 0x000fe2000f8e183f */
[----:B------:R-:W-:-:S03]  /*2840*/  ISETP.GT.U32.AND P0, PT, R4, 0x1, PT ;  /* 0x000000010400780c */ /* 0x000fc60003f04070 */
[----:B------:R-:W-:-:S04]  /*2850*/  UIADD3 UR8, UR8, 0x28, URZ ;  /* 0x0000002808087890 */ /* 0x000fc8000fffe03f */
[----:B------:R-:W-:-:S09]  /*2860*/  UPRMT UR8, URZ, 0x654, UR8 ;  /* 0x000006543f087896 */ /* 0x000fd20008000008 */
[----:B------:R-:W-:Y:S01]  /*2870*/  SYNCS.ARRIVE.TRANS64.RED.A1T0 RZ, [UR8], RZ ;  /* 0x000000ffffff79a7 */ /* 0x000fe20008100408 */
[----:B------:R-:W-:Y:S05]  /*2880*/  @P0 BRA `(.L_x_26) ;  /* 0x0000000000040947 */ /* 0x000fea0003800000 */
[----:B------:R-:W-:Y:S01]  /*2890*/  BPT.TRAP 0x1 ;  /* 0x000000040000795c */ /* 0x000fe20000300000 */
.L_x_26:
[----:B------:R-:W-:Y:S01]  /*28a0*/  UIADD3 UR12, UR12, 0x1, URZ ;  /* 0x000000010c0c7890 */ /* 0x000fe2000fffe03f */
[C---:B------:R-:W-:Y:S01]  /*28b0*/  ISETP.GT.AND P0, PT, R10.reuse, 0x1, PT ;  /* 0x000000010a00780c */ /* 0x040fe20003f04270 */
[----:B------:R-:W-:Y:S01]  /*28c0*/  UIADD3 UR13, UR13, 0x1, URZ ;  /* 0x000000010d0d7890 */ /* 0x000fe2000fffe03f */
[----:B------:R-:W-:Y:S01]  /*28d0*/  VIADD R10, R10, 0xffffffff ;  /* 0xffffffff0a0a7836 */ /* 0x000fe20000000000 */
[----:B------:R-:W-:Y:S02]  /*28e0*/  UISETP.NE.AND UP0, UPT, UR12, 0x5, UPT ;  /* 0x000000050c00788c */ /* 0x000fe4000bf05270 */
[----:B------:R-:W-:Y:S02]  /*28f0*/  UISETP.NE.AND UP1, UPT, UR13, 0x5, UPT ;  /* 0x000000050d00788c */ /* 0x000fe4000bf25270 */
[----:B------:R-:W-:Y:S02]  /*2900*/  USEL UR8, URZ, 0x1, UP0 ;  /* 0x000000013f087887 */ /* 0x000fe40008000000 */
[----:B------:R-:W-:-:S02]  /*2910*/  USEL UR12, UR12, URZ, UP0 ;  /* 0x0000003f0c0c7287 */ /* 0x000fc40008000000 */
[----:B------:R-:W-:Y:S02]  /*2920*/  USEL UR13, UR13, URZ, UP1 ;  /* 0x0000003f0d0d7287 */ /* 0x000fe40008800000 */
[----:B------:R-:W-:Y:S01]  /*2930*/  LOP3.LUT R13, R13, UR8, RZ, 0x3c, !PT ;  /* 0x000000080d0d7c12 */ /* 0x000fe2000f8e3cff */
[----:B------:R-:W-:Y:S01]  /*2940*/  UMOV UR8, 0x1 ;  /* 0x0000000100087882 */ /* 0x000fe20000000000 */
[----:B------:R-:W-:Y:S08]  /*2950*/  @P0 BRA `(.L_x_27) ;  /* 0xfffffff400980947 */ /* 0x000ff0000383ffff */
.L_x_19:
[----:B------:R-:W-:Y:S01]  /*2960*/  UISETP.NE.AND UP0, UPT, UR6, URZ, UPT ;  /* 0x0000003f0600728c */ /* 0x000fe2000bf05270 */
[----:B01----:R-:W0:Y:S03]  /*2970*/  LDC R10, c[0x0][0x28c] ;  /* 0x0000a300ff0a7b82 */ /* 0x003e260000000800 */
[----:B------:R-:W-:-:S06]  /*2980*/  USEL UR6, URZ, 0x1, !UP0 ;  /* 0x000000013f067887 */ /* 0x000fcc000c000000 */
[----:B------:R-:W-:Y:S02]  /*2990*/  ISETP.NE.AND P0, PT, RZ, UR6, PT ;  /* 0x00000006ff007c0c */ /* 0x000fe4000bf05270 */
[----:B0-----:R-:W-:-:S11]  /*29a0*/  ISETP.GE.AND P1, PT, R10, 0x1, PT ;  /* 0x000000010a00780c */ /* 0x001fd60003f26270 */
[----:B------:R-:W-:Y:S05]  /*29b0*/  @!P0 BRA `(.L_x_28) ;  /* 0x0000000400048947 */ /* 0x000fea0003800000 */
[----:B------:R-:W-:Y:S02]  /*29c0*/  WARPGROUP.DEPBAR.LE gsb0, 0x0 ;  /* 0x00008000000079c5 */ /* 0x000fe40000010000 */
[----:B------:R-:W-:Y:S01]  /*29d0*/  FADD R145, R56, R145 ;  /* 0x0000009138917221 */ /* 0x000fe20000000000 */
        /* <DEDUP_REMOVED lines=62> */
[----:B------:R-:W-:-:S07]  /*2dc0*/  FADD R18, R18, R55 ;  /* 0x0000003712127221 */ /* 0x000fce0000000000 */
.L_x_28:
[----:B------:R-:W-:Y:S02]  /*2dd0*/  WARPGROUP.DEPBAR.LE gsb0, 0x0 ;  /* 0x00008000000079c5 */ /* 0x000fe40000010000 */
[----:B------:R-:W-:Y:S05]  /*2de0*/  @!P1 BRA `(.L_x_29) ;  /* 0x0000000000409947 */ /* 0x000fea0003800000 */
[----:B------:R-:W-:-:S13]  /*2df0*/  ISETP.NE.AND P0, PT, R142, 0x3, PT ;  /* 0x000000038e00780c */ /* 0x000fda0003f05270 */
[----:B------:R-:W-:Y:S05]  /*2e00*/  @!P0 BRA `(.L_x_30) ;  /* 0x0000000000048947 */ /* 0x000fea0003800000 */
[----:B------:R-:W-:Y:S01]  /*2e10*/  BPT.TRAP 0x1 ;  /* 0x000000040000795c */ /* 0x000fe20000300000 */
.L_x_30:
[----:B------:R-:W-:Y:S01]  /*2e20*/  UISETP.LT.AND UP0, UPT, UR9, 0x1, UPT ;  /* 0x000000010900788c */ /* 0x000fe2000bf01270 */
[----:B------:R-:W-:-:S03]  /*2e30*/  ISETP.GT.U32.AND P0, PT, R4, 0x1, PT ;  /* 0x000000010400780c */ /* 0x000fc60003f04070 */
[----:B------:R-:W-:-:S04]  /*2e40*/  USEL UR8, UR9, 0x1, UP0 ;  /* 0x0000000109087887 */ /* 0x000fc80008000000 */
[----:B------:R-:W-:-:S04]  /*2e50*/  UIADD3 UR8, UR5, UR9, -UR8 ;  /* 0x0000000905087290 */ /* 0x000fc8000fffe808 */
[----:B------:R-:W-:-:S04]  /*2e60*/  UIMAD.WIDE.U32 UR6, UR8, -0x33333333, URZ ;  /* 0xcccccccd080678a5 */ /* 0x000fc8000f8e003f */
[----:B------:R-:W-:-:S04]  /*2e70*/  USHF.R.U32.HI UR6, URZ, 0x2, UR7 ;  /* 0x000000023f067899 */ /* 0x000fc80008011607 */
[----:B------:R-:W-:-:S04]  /*2e80*/  UIMAD UR8, UR6, -0x5, UR8 ;  /* 0xfffffffb060878a4 */ /* 0x000fc8000f8e0208 */
[----:B------:R-:W-:-:S04]  /*2e90*/  ULEA UR8, UR8, UR10, 0x3 ;  /* 0x0000000a08087291 */ /* 0x000fc8000f8e183f */
[----:B------:R-:W-:-:S04]  /*2ea0*/  UIADD3 UR8, UR8, 0x28, URZ ;  /* 0x0000002808087890 */ /* 0x000fc8000fffe03f */
[----:B------:R-:W-:-:S09]  /*2eb0*/  UPRMT UR8, URZ, 0x654, UR8 ;  /* 0x000006543f087896 */ /* 0x000fd20008000008 */
[----:B------:R-:W-:Y:S01]  /*2ec0*/  SYNCS.ARRIVE.TRANS64.RED.A1T0 RZ, [UR8], RZ ;  /* 0x000000ffffff79a7 */ /* 0x000fe20008100408 */
[----:B------:R-:W-:Y:S05]  /*2ed0*/  @P0 BRA `(.L_x_29) ;  /* 0x0000000000040947 */ /* 0x000fea0003800000 */
[----:B------:R-:W-:Y:S01]  /*2ee0*/  BPT.TRAP 0x1 ;  /* 0x000000040000795c */ /* 0x000fe20000300000 */
.L_x_29:
[----:B------:R-:W0:Y:S01]  /*2ef0*/  LDC R14, c[0x0][0x288] ;  /* 0x0000a200ff0e7b82 */ /* 0x000e220000000800 */
[----:B------:R-:W-:Y:S01]  /*2f00*/  IMAD.SHL.U32 R33, R7, 0x40, RZ ;  /* 0x0000004007217824 */ /* 0x000fe200078e00ff */
[--C-:B------:R-:W-:Y:S01]  /*2f10*/  SHF.R.U32.HI R10, RZ, 0x2, R0.reuse ;  /* 0x00000002ff0a7819 */ /* 0x100fe20000011600 */
[----:B------:R-:W-:Y:S01]  /*2f20*/  UIADD3 UR5, UR9, UR5, URZ ;  /* 0x0000000509057290 */ /* 0x000fe2000fffe03f */
[----:B------:R-:W-:Y:S01]  /*2f30*/  LOP3.LUT R12, R0, 0x60, RZ, 0xc0, !PT ;  /* 0x00000060000c7812 */ /* 0x000fe200078ec0ff */
[----:B------:R-:W-:Y:S01]  /*2f40*/  IMAD.SHL.U32 R34, R6, 0x100, RZ ;  /* 0x0000010006227824 */ /* 0x000fe200078e00ff */
[----:B------:R-:W-:Y:S01]  /*2f50*/  SHF.R.U32.HI R13, RZ, 0x7, R0 ;  /* 0x00000007ff0d7819 */ /* 0x000fe20000011600 */
[----:B------:R-:W-:Y:S01]  /*2f60*/  UISETP.GT.U32.AND UP0, UPT, UR5, 0x4, UPT ;  /* 0x000000040500788c */ /* 0x000fe2000bf04070 */
[----:B------:R-:W-:Y:S01]  /*2f70*/  LOP3.LUT R11, R10, 0x7, RZ, 0xc0, !PT ;  /* 0x000000070a0b7812 */ /* 0x000fe200078ec0ff */
[C---:B------:R-:W-:Y:S01]  /*2f80*/  IMAD.SHL.U32 R26, R0.reuse, 0x2, RZ ;  /* 0x00000002001a7824 */ /* 0x040fe200078e00ff */
[----:B------:R-:W-:Y:S01]  /*2f90*/  SHF.R.U32.HI R12, RZ, 0x1, R12 ;  /* 0x00000001ff0c7819 */ /* 0x000fe2000001160c */
[----:B------:R-:W-:Y:S01]  /*2fa0*/  ULDC UR12, c[0x0][0x284] ;  /* 0x0000a100000c7ab9 */ /* 0x000fe20000000800 */
[----:B------:R-:W-:Y:S01]  /*2fb0*/  LOP3.LUT R10, R13, 0x1, RZ, 0xc0, !PT ;  /* 0x000000010d0a7812 */ /* 0x000fe200078ec0ff */
[----:B------:R-:W-:Y:S01]  /*2fc0*/  UISETP.LT.U32.AND UP0, UPT, UR9, 0x5, UP0 ;  /* 0x000000050900788c */ /* 0x000fe20008701070 */
[----:B------:R-:W-:Y:S01]  /*2fd0*/  IADD3 R15, RZ, -R12, -R11 ;  /* 0x8000000cff0f7210 */ /* 0x000fe20007ffe80b */
[----:B------:R-:W-:Y:S01]  /*2fe0*/  UISETP.GE.U32.AND UP1, UPT, UR9, 0x5, UPT ;  /* 0x000000050900788c */ /* 0x000fe2000bf26070 */
[----:B------:R-:W-:Y:S01]  /*2ff0*/  LOP3.LUT R13, R0, 0x3, RZ, 0xc0, !PT ;  /* 0x00000003000d7812 */ /* 0x000fe200078ec0ff */
[C---:B------:R-:W-:Y:S01]  /*3000*/  IMAD.SHL.U32 R24, R10.reuse, 0x40, RZ ;  /* 0x000000400a187824 */ /* 0x040fe200078e00ff */
[----:B------:R-:W-:Y:S01]  /*3010*/  SHF.R.S32.HI R29, RZ, 0x1f, R5 ;  /* 0x0000001fff1d7819 */ /* 0x000fe20000011405 */
[----:B------:R-:W-:Y:S01]  /*3020*/  UIMAD.WIDE.U32 UR6, UR5, -0x33333333, URZ ;  /* 0xcccccccd050678a5 */ /* 0x000fe2000f8e003f */
[C---:B------:R-:W-:Y:S01]  /*3030*/  LOP3.LUT R26, R33.reuse, 0x6, R26, 0xf8, !PT ;  /* 0x00000006211a7812 */ /* 0x040fe200078ef81a */
[----:B------:R-:W-:Y:S01]  /*3040*/  USEL UR8, URZ, 0x1, !UP0 ;  /* 0x000000013f087887 */ /* 0x000fe2000c000000 */
[----:B------:R-:W-:Y:S01]  /*3050*/  IMAD R15, R10, -0x40, R15 ;  /* 0xffffffc00a0f7824 */ /* 0x000fe200078e020f */
[----:B------:R-:W-:Y:S01]  /*3060*/  ULDC.64 UR10, c[0x0][0x5d0] ;  /* 0x00017400000a7ab9 */ /* 0x000fe20000000a00 */
[----:B0-----:R-:W-:Y:S01]  /*3070*/  ISETP.GE.AND P0, PT, R33, R14, PT ;  /* 0x0000000e2100720c */ /* 0x001fe20003f06270 */
[----:B------:R-:W-:Y:S01]  /*3080*/  IMAD R10, R13, -0x2, R14 ;  /* 0xfffffffe0d0a7824 */ /* 0x000fe200078e020e */
[----:B------:R-:W-:Y:S01]  /*3090*/  SHF.R.S32.HI R27, RZ, 0x1f, R26 ;  /* 0x0000001fff1b7819 */ /* 0x000fe2000001141a */
[----:B------:R-:W-:Y:S01]  /*30a0*/  IMAD R14, R29, UR10, RZ ;  /* 0x0000000a1d0e7c24 */ /* 0x000fe2000f8e02ff */
[----:B------:R-:W-:Y:S01]  /*30b0*/  ISETP.GE.OR P0, PT, R34, UR12, P0 ;  /* 0x0000000c22007c0c */ /* 0x000fe20008706670 */
[----:B------:R-:W-:Y:S01]  /*30c0*/  USHF.R.U32.HI UR6, URZ, 0x2, UR7 ;  /* 0x000000023f067899 */ /* 0x000fe20008011607 */
[----:B------:R-:W-:Y:S01]  /*30d0*/  LOP3.LUT R35, R24, 0x40, R11, 0xe2, !PT ;  /* 0x0000004018237812 */ /* 0x000fe200078ee20b */
[----:B------:R-:W-:Y:S01]  /*30e0*/  ULOP3.LUT UR4, UR4, UR8, URZ, 0x3c, !UPT ;  /* 0x0000000804047292 */ /* 0x000fe2000f8e3c3f */
[----:B------:R-:W-:Y:S01]  /*30f0*/  IMAD.WIDE R24, R6, 0x100, RZ ;  /* 0x0000010006187825 */ /* 0x000fe200078e02ff */
[----:B------:R-:W-:Y:S01]  /*3100*/  UIMAD UR5, UR6, -0x5, UR5 ;  /* 0xfffffffb060578a4 */ /* 0x000fe2000f8e0205 */
[----:B------:R-:W-:Y:S01]  /*3110*/  IADD3 R34, -R34, UR12, R15 ;  /* 0x0000000c22227c10 */ /* 0x000fe2000fffe10f */
[----:B------:R-:W-:Y:S01]  /*3120*/  @UP1 ULOP3.LUT UR4, UR4, 0x1, UR6, 0x78, !UPT ;  /* 0x0000000104041892 */ /* 0x000fe2000f8e7806 */
[C---:B------:R-:W-:Y:S01]  /*3130*/  IMAD R11, R5.reuse, UR11, R14 ;  /* 0x0000000b050b7c24 */ /* 0x040fe2000f8e020e */
[----:B------:R-:W-:Y:S01]  /*3140*/  LOP3.LUT R35, R24, R35, R12, 0xfe, !PT ;  /* 0x0000002318237212 */ /* 0x000fe200078efe0c */
[----:B------:R-:W-:-:S04]  /*3150*/  IMAD.WIDE.U32 R6, R5, UR10, R26 ;  /* 0x0000000a05067c25 */ /* 0x000fc8000f8e001a */
[----:B------:R-:W-:Y:S02]  /*3160*/  IMAD.IADD R7, R7, 0x1, R11 ;  /* 0x0000000107077824 */ /* 0x000fe400078e020b */
[----:B------:R-:W-:Y:S02]  /*3170*/  IMAD.IADD R33, R10, 0x1, -R33 ;  /* 0x000000010a217824 */ /* 0x000fe400078e0a21 */
[----:B------:R-:W-:Y:S01]  /*3180*/  IMAD.MOV.U32 R32, RZ, RZ, -0x1 ;  /* 0xffffffffff207424 */ /* 0x000fe200078e00ff */
[----:B------:R-:W-:Y:S06]  /*3190*/  @P0 BRA `(.L_x_31) ;  /* 0x0000004800040947 */ /* 0x000fec0003800000 */
[----:B------:R-:W0:Y:S01]  /*31a0*/  LDC.64 R30, c[0x0][0x5c8] ;  /* 0x00017200ff1e7b82 */ /* 0x000e220000000a00 */
[----:B------:R-:W-:Y:S01]  /*31b0*/  ULDC.64 UR6, c[0x0][0x5c0] ;  /* 0x0001700000067ab9 */ /* 0x000fe20000000a00 */
[----:B------:R-:W-:Y:S01]  /*31c0*/  BSSY B0, `(.L_x_31) ;  /* 0x000047e000007945 */ /* 0x000fe20003800000 */
[-C--:B0-----:R-:W-:Y:S02]  /*31d0*/  IMAD R10, R25, R30.reuse, RZ ;  /* 0x0000001e190a7224 */ /* 0x081fe400078e02ff */
[----:B------:R-:W-:-:S04]  /*31e0*/  IMAD.WIDE.U32 R6, R35, R30, R6 ;  /* 0x0000001e23067225 */ /* 0x000fc800078e0006 */
[----:B------:R-:W-:Y:S01]  /*31f0*/  IMAD R13, R35, R31, R10 ;  /* 0x0000001f230d7224 */ /* 0x000fe200078e020a */
[----:B------:R-:W-:Y:S01]  /*3200*/  IADD3 R14, P4, R6, UR6, RZ ;  /* 0x00000006060e7c10 */ /* 0x000fe2000ff9e0ff */
[C---:B------:R-:W-:Y:S01]  /*3210*/  IMAD.SHL.U32 R11, R30.reuse, 0x80, RZ ;  /* 0x000000801e0b7824 */ /* 0x040fe200078e00ff */
[C---:B------:R-:W-:Y:S01]  /*3220*/  LEA R28, P2, R30.reuse, R6, 0x3 ;  /* 0x000000061e1c7211 */ /* 0x040fe200078418ff */
[----:B------:R-:W-:Y:S01]  /*3230*/  IMAD.IADD R36, R7, 0x1, R13 ;  /* 0x0000000107247824 */ /* 0x000fe200078e020d */
[----:B------:R-:W-:Y:S02]  /*3240*/  SHF.L.U64.HI R7, R30, 0x7, R31 ;  /* 0x000000071e077819 */ /* 0x000fe4000001021f */
[----:B------:R-:W-:Y:S02]  /*3250*/  IADD3 R10, P1, P0, R6, UR6, R11 ;  /* 0x00000006060a7c10 */ /* 0x000fe4000f83e00b */
[----:B------:R-:W-:Y:S02]  /*3260*/  IADD3.X R15, R36, UR7, RZ, P4, !PT ;  /* 0x00000007240f7c10 */ /* 0x000fe4000a7fe4ff */
[----:B---3-5:R-:W-:-:S02]  /*3270*/  FSETP.NEU.AND P4, PT, R9, RZ, PT ;  /* 0x000000ff0900720b */ /* 0x028fc40003f8d000 */
[----:B------:R-:W-:Y:S02]  /*3280*/  LEA.HI.X R30, R30, R36, R31, 0x3, P2 ;  /* 0x000000241e1e7211 */ /* 0x000fe400010f1c1f */
[C---:B------:R-:W-:Y:S02]  /*3290*/  IADD3 R12, P2, R28.reuse, UR6, RZ ;  /* 0x000000061c0c7c10 */ /* 0x040fe4000ff5e0ff */
[----:B------:R-:W-:Y:S02]  /*32a0*/  IADD3 R6, P5, P6, R28, UR6, R11 ;  /* 0x000000061c067c10 */ /* 0x000fe4000febe00b */
[--C-:B------:R-:W-:Y:S02]  /*32b0*/  IADD3.X R11, R36, UR7, R7.reuse, P1, P0 ;  /* 0x00000007240b7c10 */ /* 0x100fe40008fe0407 */
[C---:B------:R-:W-:Y:S02]  /*32c0*/  IADD3.X R13, R30.reuse, UR7, RZ, P2, !PT ;  /* 0x000000071e0d7c10 */ /* 0x040fe400097fe4ff */
[----:B------:R-:W-:Y:S01]  /*32d0*/  IADD3.X R7, R30, UR7, R7, P5, P6 ;  /* 0x000000071e077c10 */ /* 0x000fe2000afec407 */
[----:B------:R-:W-:Y:S06]  /*32e0*/  @!P4 BRA `(.L_x_32) ;  /* 0x00000034009cc947 */ /* 0x000fec0003800000 */
[----:B------:R-:W-:Y:S01]  /*32f0*/  ULDC.64 UR6, c[0x0][0x5b8] ;  /* 0x00016e0000067ab9 */ /* 0x000fe20000000a00 */
[----:B------:R-:W-:Y:S01]  /*3300*/  ISETP.GE.AND P0, PT, R34, 0x1, PT ;  /* 0x000000012200780c */ /* 0x000fe20003f06270 */
[----:B------:R-:W-:Y:S01]  /*3310*/  IMAD R28, R29, UR6, RZ ;  /* 0x000000061d1c7c24 */ /* 0x000fe2000f8e02ff */
[----:B------:R-:W-:Y:S01]  /*3320*/  ULDC.64 UR10, c[0x0][0x5a8] ;  /* 0x00016a00000a7ab9 */ /* 0x000fe20000000a00 */
[----:B------:R-:W-:Y:S01]  /*3330*/  IMAD.WIDE.U32 R26, R5, UR6, R26 ;  /* 0x00000006051a7c25 */ /* 0x000fe2000f8e001a */
[----:B------:R-:W-:Y:S01]  /*3340*/  ISETP.LT.OR P4, PT, R33, 0x1, !P0 ;  /* 0x000000012100780c */ /* 0x000fe20004781670 */
[----:B------:R-:W-:Y:S02]  /*3350*/  BSSY B1, `(.L_x_33) ;  /* 0x000000c000017945 */ /* 0x000fe40003800000 */
[----:B------:R-:W-:Y:S01]  /*3360*/  IMAD R5, R5, UR7, R28 ;  /* 0x0000000705057c24 */ /* 0x000fe2000f8e021c */
[----:B------:R-:W-:Y:S02]  /*3370*/  ULDC.64 UR6, c[0x0][0x5b0] ;  /* 0x00016c0000067ab9 */ /* 0x000fe40000000a00 */
[----:B------:R-:W-:-:S02]  /*3380*/  IMAD R30, R25, UR6, RZ ;  /* 0x00000006191e7c24 */ /* 0x000fc4000f8e02ff */
[----:B------:R-:W-:Y:S02]  /*3390*/  IMAD.IADD R27, R27, 0x1, R5 ;  /* 0x000000011b1b7824 */ /* 0x000fe400078e0205 */
[C---:B------:R-:W-:Y:S02]  /*33a0*/  IMAD R5, R35.reuse, UR7, R30 ;  /* 0x0000000723057c24 */ /* 0x040fe4000f8e021e */
[----:B------:R-:W-:-:S03]  /*33b0*/  IMAD.WIDE.U32 R28, R35, UR6, R26 ;  /* 0x00000006231c7c25 */ /* 0x000fc6000f8e001a */
[----:B------:R-:W-:-:S04]  /*33c0*/  IADD3 R28, P1, R28, UR10, RZ ;  /* 0x0000000a1c1c7c10 */ /* 0x000fc8000ff3e0ff */
[--C-:B------:R-:W-:Y:S02]  /*33d0*/  IADD3.X R29, R29, UR11, R5.reuse, P1, !PT ;  /* 0x0000000b1d1d7c10 */ /* 0x100fe40008ffe405 */
[----:B------:R-:W-:Y:S01]  /*33e0*/  PRMT R5, RZ, 0x7610, R5 ;  /* 0x00007610ff057816 */ /* 0x000fe20000000005 */
[----:B------:R-:W-:Y:S06]  /*33f0*/  @P4 BRA `(.L_x_34) ;  /* 0x0000000000044947 */ /* 0x000fec0003800000 */
[----:B------:R0:W5:Y:S02]  /*3400*/  LDG.E.U8 R5, desc[UR20][R28.64] ;  /* 0x000000141c057981 */ /* 0x000164000c1e1100 */
.L_x_34:
[----:B------:R-:W-:Y:S05]  /*3410*/  BSYNC B1 ;  /* 0x0000000000017941 */ /* 0x000fea0003800000 */
.L_x_33:
[----:B-----5:R-:W-:Y:S01]  /*3420*/  LOP3.LUT R5, R5, 0xff, RZ, 0xc0, !PT ;  /* 0x000000ff05057812 */ /* 0x020fe200078ec0ff */
[----:B------:R-:W-:Y:S01]  /*3430*/  BSSY B1, `(.L_x_35) ;  /* 0x000000b000017945 */ /* 0x000fe20003800000 */
[----:B------:R-:W-:Y:S02]  /*3440*/  ISETP.LT.OR P2, PT, R33, 0x2, !P0 ;  /* 0x000000022100780c */ /* 0x000fe40004741670 */
[----:B------:R-:W-:-:S05]  /*3450*/  F2FP.F16.E5M2.UNPACK_B R5, R5 ;  /* 0x00000005ff05723e */ /* 0x000fca00020004ff */
[----:B------:R-:W-:Y:S01]  /*3460*/  HADD2.F32 R30, -RZ, R5.H0_H0 ;  /* 0x20000005ff1e7230 */ /* 0x000fe20000004100 */
[----:B------:R-:W-:-:S04]  /*3470*/  PRMT R5, RZ, 0x7610, R5 ;  /* 0x00007610ff057816 */ /* 0x000fc80000000005 */
[----:B------:R-:W-:-:S04]  /*3480*/  FMUL R30, R30, R9 ;  /* 0x000000091e1e7220 */ /* 0x000fc80000400000 */
[----:B--2---:R-:W-:-:S05]  /*3490*/  FFMA R30, R145, R8, R30 ;  /* 0x00000008911e7223 */ /* 0x004fca000000001e */
[----:B------:R-:W-:-:S05]  /*34a0*/  F2FP.SATFINITE.E5M2.F32.PACK_AB_MERGE_C R31, RZ, R30, RZ ;  /* 0x0000001eff1f723e */ /* 0x000fca00048060ff */
[----:B------:R1:W-:Y:S01]  /*34b0*/  @!P4 STG.E.U8 desc[UR20][R14.64], R31 ;  /* 0x0000001f0e00c986 */ /* 0x0003e2000c101114 */
[----:B------:R-:W-:Y:S05]  /*34c0*/  @P2 BRA `(.L_x_36) ;  /* 0x0000000000042947 */ /* 0x000fea0003800000 */
[----:B------:R2:W5:Y:S02]  /*34d0*/  LDG.E.U8 R5, desc[UR20][R28.64+0x1] ;  /* 0x000001141c057981 */ /* 0x000564000c1e1100 */
.L_x_36:
[----:B------:R-:W-:Y:S05]  /*34e0*/  BSYNC B1 ;  /* 0x0000000000017941 */ /* 0x000fea0003800000 */
.L_x_35:
[----:B-----5:R-:W-:Y:S01]  /*34f0*/  LOP3.LUT R5, R5, 0xff, RZ, 0xc0, !PT ;  /* 0x000000ff05057812 */ /* 0x020fe200078ec0ff */
[----:B------:R-:W-:Y:S01]  /*3500*/  BSSY B1, `(.L_x_37) ;  /* 0x0000013000017945 */ /* 0x000fe20003800000 */
[----:B------:R-:W-:Y:S02]  /*3510*/  IADD3 R37, P1, R35, 0x8, RZ ;  /* 0x0000000823257810 */ /* 0x000fe40007f3e0ff */
[----:B------:R-:W-:-:S03]  /*3520*/  F2FP.F16.E5M2.UNPACK_B R5, R5 ;  /* 0x00000005ff05723e */ /* 0x000fc600020004ff */
[----:B-1----:R-:W-:Y:S01]  /*3530*/  IMAD.X R31, RZ, RZ, R25, P1 ;  /* 0x000000ffff1f7224 */ /* 0x002fe200008e0619 */
[----:B------:R-:W-:Y:S01]  /*3540*/  ISETP.GE.AND P1, PT, R34, 0x9, PT ;  /* 0x000000092200780c */ /* 0x000fe20003f26270 */
[----:B------:R-:W-:Y:S02]  /*3550*/  HADD2.F32 R30, -RZ, R5.H0_H0 ;  /* 0x20000005ff1e7230 */ /* 0x000fe40000004100 */
[----:B------:R-:W-:Y:S01]  /*3560*/  IMAD R36, R31, UR6, RZ ;  /* 0x000000061f247c24 */ /* 0x000fe2000f8e02ff */
[----:B------:R-:W-:Y:S02]  /*3570*/  ISETP.LT.OR P5, PT, R33, 0x1, !P1 ;  /* 0x000000012100780c */ /* 0x000fe40004fa1670 */
[----:B------:R-:W-:Y:S01]  /*3580*/  FMUL R5, R30, R9 ;  /* 0x000000091e057220 */ /* 0x000fe20000400000 */
[----:B------:R-:W-:-:S04]  /*3590*/  IMAD.WIDE.U32 R30, R37, UR6, R26 ;  /* 0x00000006251e7c25 */ /* 0x000fc8000f8e001a */
[----:B------:R-:W-:Y:S01]  /*35a0*/  FFMA R5, R140, R8, R5 ;  /* 0x000000088c057223 */ /* 0x000fe20000000005 */
[----:B------:R-:W-:Y:S01]  /*35b0*/  IMAD R37, R37, UR7, R36 ;  /* 0x0000000725257c24 */ /* 0x000fe2000f8e0224 */
[----:B------:R-:W-:-:S03]  /*35c0*/  IADD3 R30, P4, R30, UR10, RZ ;  /* 0x0000000a1e1e7c10 */ /* 0x000fc6000ff9e0ff */
[----:B------:R-:W-:Y:S02]  /*35d0*/  F2FP.SATFINITE.E5M2.F32.PACK_AB_MERGE_C R39, RZ, R5, RZ ;  /* 0x00000005ff27723e */ /* 0x000fe400048060ff */
[----:B------:R-:W-:Y:S02]  /*35e0*/  IADD3.X R31, R31, UR11, R37, P4, !PT ;  /* 0x0000000b1f1f7c10 */ /* 0x000fe4000a7fe425 */
[----:B------:R-:W-:Y:S01]  /*35f0*/  PRMT R5, RZ, 0x7610, R5 ;  /* 0x00007610ff057816 */ /* 0x000fe20000000005 */
[----:B------:R1:W-:Y:S01]  /*3600*/  @!P2 STG.E.U8 desc[UR20][R14.64+0x1], R39 ;  /* 0x000001270e00a986 */ /* 0x0003e2000c101114 */
[----:B------:R-:W-:Y:S05]  /*3610*/  @P5 BRA `(.L_x_38) ;  /* 0x0000000000045947 */ /* 0x000fea0003800000 */
[----:B------:R3:W5:Y:S02]  /*3620*/  LDG.E.U8 R5, desc[UR20][R30.64] ;  /* 0x000000141e057981 */ /* 0x000764000c1e1100 */
.L_x_38:
[----:B------:R-:W-:Y:S05]  /*3630*/  BSYNC B1 ;  /* 0x0000000000017941 */ /* 0x000fea0003800000 */
.L_x_37:
[----:B-----5:R-:W-:Y:S01]  /*3640*/  LOP3.LUT R5, R5, 0xff, RZ, 0xc0, !PT ;  /* 0x000000ff05057812 */ /* 0x020fe200078ec0ff */
[----:B------:R-:W-:Y:S01]  /*3650*/  BSSY B1, `(.L_x_39) ;  /* 0x000000b000017945 */ /* 0x000fe20003800000 */
[----:B------:R-:W-:Y:S02]  /*3660*/  ISETP.LT.OR P2, PT, R33, 0x2, !P1 ;  /* 0x000000022100780c */ /* 0x000fe40004f41670 */
[----:B------:R-:W-:-:S05]  /*3670*/  F2FP.F16.E5M2.UNPACK_B R5, R5 ;  /* 0x00000005ff05723e */ /* 0x000fca00020004ff */
[----:B------:R-:W-:Y:S01]  /*3680*/  HADD2.F32 R36, -RZ, R5.H0_H0 ;  /* 0x20000005ff247230 */ /* 0x000fe20000004100 */
[----:B------:R-:W-:-:S04]  /*3690*/  PRMT R5, RZ, 0x7610, R5 ;  /* 0x00007610ff057816 */ /* 0x000fc80000000005 */
[----:B------:R-:W-:-:S04]  /*36a0*/  FMUL R36, R36, R9 ;  /* 0x0000000924247220 */ /* 0x000fc80000400000 */
[----:B------:R-:W-:-:S05]  /*36b0*/  FFMA R36, R143, R8, R36 ;  /* 0x000000088f247223 */ /* 0x000fca0000000024 */
[----:B------:R-:W-:-:S05]  /*36c0*/  F2FP.SATFINITE.E5M2.F32.PACK_AB_MERGE_C R37, RZ, R36, RZ ;  /* 0x00000024ff25723e */ /* 0x000fca00048060ff */
[----:B------:R4:W-:Y:S01]  /*36d0*/  @!P5 STG.E.U8 desc[UR20][R12.64], R37 ;  /* 0x000000250c00d986 */ /* 0x0009e2000c101114 */
[----:B------:R-:W-:Y:S05]  /*36e0*/  @P2 BRA `(.L_x_40) ;  /* 0x0000000000042947 */ /* 0x000fea0003800000 */
[----:B------:R0:W5:Y:S02]  /*36f0*/  LDG.E.U8 R5, desc[UR20][R30.64+0x1] ;  /* 0x000001141e057981 */ /* 0x000164000c1e1100 */
.L_x_40:
[----:B------:R-:W-:Y:S05]  /*3700*/  BSYNC B1 ;  /* 0x0000000000017941 */ /* 0x000fea0003800000 */
.L_x_39:
[----:B-----5:R-:W-:Y:S01]  /*3710*/  LOP3.LUT R5, R5, 0xff, RZ, 0xc0, !PT ;  /* 0x000000ff05057812 */ /* 0x020fe200078ec0ff */
[----:B------:R-:W-:Y:S01]  /*3720*/  BSSY B1, `(.L_x_41) ;  /* 0x000000b000017945 */ /* 0x000fe20003800000 */
[----:B------:R-:W-:Y:S02]  /*3730*/  ISETP.LT.OR P4, PT, R33, 0x9, !P0 ;  /* 0x000000092100780c */ /* 0x000fe40004781670 */
[----:B------:R-:W-:-:S05]  /*3740*/  F2FP.F16.E5M2.UNPACK_B R5, R5 ;  /* 0x00000005ff05723e */ /* 0x000fca00020004ff */
[----:B------:R-:W-:-:S05]  /*3750*/  HADD2.F32 R36, -RZ, R5.H0_H0 ;  /* 0x20000005ff247230 */ /* 0x000fca0000004100 */
[----:B------:R-:W-:-:S04]  /*3760*/  FMUL R5, R36, R9 ;  /* 0x0000000924057220 */ /* 0x000fc80000400000 */
[----:B------:R-:W-:-:S05]  /*3770*/  FFMA R5, R138, R8, R5 ;  /* 0x000000088a057223 */ /* 0x000fca0000000005 */
[----:B----4-:R-:W-:Y:S02]  /*3780*/  F2FP.SATFINITE.E5M2.F32.PACK_AB_MERGE_C R37, RZ, R5, RZ ;  /* 0x00000005ff25723e */ /* 0x010fe400048060ff */
[----:B------:R-:W-:-:S03]  /*3790*/  PRMT R5, RZ, 0x7610, R5 ;  /* 0x00007610ff057816 */ /* 0x000fc60000000005 */
[----:B------:R4:W-:Y:S01]  /*37a0*/  @!P2 STG.E.U8 desc[UR20][R12.64+0x1], R37 ;  /* 0x000001250c00a986 */ /* 0x0009e2000c101114 */
[----:B------:R-:W-:Y:S05]  /*37b0*/  @P4 BRA `(.L_x_42) ;  /* 0x0000000000044947 */ /* 0x000fea0003800000 */
[----:B------:R0:W5:Y:S02]  /*37c0*/  LDG.E.U8 R5, desc[UR20][R28.64+0x8] ;  /* 0x000008141c057981 */ /* 0x000164000c1e1100 */
.L_x_42:
[----:B------:R-:W-:Y:S05]  /*37d0*/  BSYNC B1 ;  /* 0x0000000000017941 */ /* 0x000fea0003800000 */
.L_x_41:
        /* <DEDUP_REMOVED lines=8> */
[----:B----4-:R-:W-:-:S05]  /*3860*/  F2FP.SATFINITE.E5M2.F32.PACK_AB_MERGE_C R37, RZ, R36, RZ ;  /* 0x00000024ff25723e */ /* 0x010fca00048060ff */
[----:B------:R4:W-:Y:S01]  /*3870*/  @!P4 STG.E.U8 desc[UR20][R14.64+0x8], R37 ;  /* 0x000008250e00c986 */ /* 0x0009e2000c101114 */
[----:B------:R-:W-:Y:S05]  /*3880*/  @P2 BRA `(.L_x_44) ;  /* 0x0000000000042947 */ /* 0x000fea0003800000 */
[----:B------:R0:W5:Y:S02]  /*3890*/  LDG.E.U8 R5, desc[UR20][R28.64+0x9] ;  /* 0x000009141c057981 */ /* 0x000164000c1e1100 */
.L_x_44:
[----:B------:R-:W-:Y:S05]  /*38a0*/  BSYNC B1 ;  /* 0x0000000000017941 */ /* 0x000fea0003800000 */
.L_x_43:
        /* <DEDUP_REMOVED lines=12> */
.L_x_46:
[----:B------:R-:W-:Y:S05]  /*3970*/  BSYNC B1 ;  /* 0x0000000000017941 */ /* 0x000fea0003800000 */
.L_x_45:
        /* <DEDUP_REMOVED lines=12> */
.L_x_48:
[----:B------:R-:W-:Y:S05]  /*3a40*/  BSYNC B1 ;  /* 0x0000000000017941 */ /* 0x000fea0003800000 */
.L_x_47:
        /* <DEDUP_REMOVED lines=12> */
.L_x_50:
[----:B------:R-:W-:Y:S05]  /*3b10*/  BSYNC B1 ;  /* 0x0000000000017941 */ /* 0x000fea0003800000 */
.L_x_49:
        /* <DEDUP_REMOVED lines=12> */
.L_x_52:
[----:B------:R-:W-:Y:S05]  /*3be0*/  BSYNC B1 ;  /* 0x0000000000017941 */ /* 0x000fea0003800000 */
.L_x_51:
        /* <DEDUP_REMOVED lines=12> */
.L_x_54:
[----:B------:R-:W-:Y:S05]  /*3cb0*/  BSYNC B1 ;  /* 0x0000000000017941 */ /* 0x000fea0003800000 */
.L_x_53:
        /* <DEDUP_REMOVED lines=12> */
.L_x_56:
[----:B------:R-:W-:Y:S05]  /*3d80*/  BSYNC B1 ;  /* 0x0000000000017941 */ /* 0x000fea0003800000 */
.L_x_55:
        /* <DEDUP_REMOVED lines=12> */
.L_x_58:
[----:B------:R-:W-:Y:S05]  /*3e50*/  BSYNC B1 ;  /* 0x0000000000017941 */ /* 0x000fea0003800000 */
.L_x_57:
        /* <DEDUP_REMOVED lines=12> */
.L_x_60:
[----:B------:R-:W-:Y:S05]  /*3f20*/  BSYNC B1 ;  /* 0x0000000000017941 */ /* 0x000fea0003800000 */
.L_x_59:
        /* <DEDUP_REMOVED lines=12> */
.L_x_62:
[----:B------:R-:W-:Y:S05]  /*3ff0*/  BSYNC B1 ;  /* 0x0000000000017941 */ /* 0x000fea0003800000 */
.L_x_61:
        /* <DEDUP_REMOVED lines=12> */
.L_x_64:
[----:B------:R-:W-:Y:S05]  /*40c0*/  BSYNC B1 ;  /* 0x0000000000017941 */ /* 0x000fea0003800000 */
.L_x_63:
        /* <DEDUP_REMOVED lines=12> */
.L_x_66:
[----:B------:R-:W-:Y:S05]  /*4190*/  BSYNC B1 ;  /* 0x0000000000017941 */ /* 0x000fea0003800000 */
.L_x_65:
        /* <DEDUP_REMOVED lines=12> */
.L_x_68:
[----:B------:R-:W-:Y:S05]  /*4260*/  BSYNC B1 ;  /* 0x0000000000017941 */ /* 0x000fea0003800000 */
.L_x_67:
        /* <DEDUP_REMOVED lines=12> */
.L_x_70:
[----:B------:R-:W-:Y:S05]  /*4330*/  BSYNC B1 ;  /* 0x0000000000017941 */ /* 0x000fea0003800000 */
.L_x_69:
        /* <DEDUP_REMOVED lines=12> */
.L_x_72:
[----:B------:R-:W-:Y:S05]  /*4400*/  BSYNC B1 ;  /* 0x0000000000017941 */ /* 0x000fea0003800000 */
.L_x_71:
        /* <DEDUP_REMOVED lines=12> */
.L_x_74:
[----:B------:R-:W-:Y:S05]  /*44d0*/  BSYNC B1 ;  /* 0x0000000000017941 */ /* 0x000fea0003800000 */
.L_x_73:
        /* <DEDUP_REMOVED lines=12> */
.L_x_76:
[----:B------:R-:W-:Y:S05]  /*45a0*/  BSYNC B1 ;  /* 0x0000000000017941 */ /* 0x000fea0003800000 */
.L_x_75:
        /* <DEDUP_REMOVED lines=12> */
.L_x_78:
[----:B------:R-:W-:Y:S05]  /*4670*/  BSYNC B1 ;  /* 0x0000000000017941 */ /* 0x000fea0003800000 */
.L_x_77:
        /* <DEDUP_REMOVED lines=12> */
.L_x_80:
[----:B------:R-:W-:Y:S05]  /*4740*/  BSYNC B1 ;  /* 0x0000000000017941 */ /* 0x000fea0003800000 */
.L_x_79:
        /* <DEDUP_REMOVED lines=12> */
.L_x_82:
[----:B------:R-:W-:Y:S05]  /*4810*/  BSYNC B1 ;  /* 0x0000000000017941 */ /* 0x000fea0003800000 */
.L_x_81:
        /* <DEDUP_REMOVED lines=12> */
.L_x_84:
[----:B------:R-:W-:Y:S05]  /*48e0*/  BSYNC B1 ;  /* 0x0000000000017941 */ /* 0x000fea0003800000 */
.L_x_83:
        /* <DEDUP_REMOVED lines=12> */
.L_x_86:
[----:B------:R-:W-:Y:S05]  /*49b0*/  BSYNC B1 ;  /* 0x0000000000017941 */ /* 0x000fea0003800000 */
.L_x_85:
        /* <DEDUP_REMOVED lines=12> */
.L_x_88:
[----:B------:R-:W-:Y:S05]  /*4a80*/  BSYNC B1 ;  /* 0x0000000000017941 */ /* 0x000fea0003800000 */
.L_x_87:
        /* <DEDUP_REMOVED lines=12> */
.L_x_90:
[----:B------:R-:W-:Y:S05]  /*4b50*/  BSYNC B1 ;  /* 0x0000000000017941 */ /* 0x000fea0003800000 */
.L_x_89:
        /* <DEDUP_REMOVED lines=12> */
.L_x_92:
[----:B------:R-:W-:Y:S05]  /*4c20*/  BSYNC B1 ;  /* 0x0000000000017941 */ /* 0x000fea0003800000 */
.L_x_91:
[----:B-----5:R-:W-:Y:S01]  /*4c30*/  LOP3.LUT R5, R5, 0xff, RZ, 0xc0, !PT ;  /* 0x000000ff05057812 */ /* 0x020fe200078ec0ff */
[----:B------:R-:W-:Y:S01]  /*4c40*/  BSSY B1, `(.L_x_93) ;  /* 0x000000b000017945 */ /* 0x000fe20003800000 */
[----:B------:R-:W-:Y:S02]  /*4c50*/  ISETP.LT.OR P2, PT, R33, 0x39, !P1 ;  /* 0x000000392100780c */ /* 0x000fe40004f41670 */
[----:B------:R-:W-:-:S05]  /*4c60*/  F2FP.F16.E5M2.UNPACK_B R5, R5 ;  /* 0x00000005ff05723e */ /* 0x000fca00020004ff */
[----:B0-2---:R-:W-:-:S05]  /*4c70*/  HADD2.F32 R28, -RZ, R5.H0_H0 ;  /* 0x20000005ff1c7230 */ /* 0x005fca0000004100 */
[----:B------:R-:W-:-:S04]  /*4c80*/  FMUL R5, R28, R9 ;  /* 0x000000091c057220 */ /* 0x000fc80000400000 */
[----:B------:R-:W-:-:S05]  /*4c90*/  FFMA R5, R112, R8, R5 ;  /* 0x0000000870057223 */ /* 0x000fca0000000005 */
[----:B------:R-:W-:Y:S02]  /*4ca0*/  F2FP.SATFINITE.E5M2.F32.PACK_AB_MERGE_C R29, RZ, R5, RZ ;  /* 0x00000005ff1d723e */ /* 0x000fe400048060ff */
[----:B------:R-:W-:-:S03]  /*4cb0*/  PRMT R5, RZ, 0x7610, R5 ;  /* 0x00007610ff057816 */ /* 0x000fc60000000005 */
[----:B------:R0:W-:Y:S01]  /*4cc0*/  @!P0 STG.E.U8 desc[UR20][R14.64+0x39], R29 ;  /* 0x0000391d0e008986 */ /* 0x0001e2000c101114 */
[----:B------:R-:W-:Y:S05]  /*4cd0*/  @P2 BRA `(.L_x_94) ;  /* 0x0000000000042947 */ /* 0x000fea0003800000 */
[----:B------:R2:W5:Y:S02]  /*4ce0*/  LDG.E.U8 R5, desc[UR20][R30.64+0x38] ;  /* 0x000038141e057981 */ /* 0x000564000c1e1100 */
.L_x_94:
[----:B------:R-:W-:Y:S05]  /*4cf0*/  BSYNC B1 ;  /* 0x0000000000017941 */ /* 0x000fea0003800000 */
.L_x_93:
[----:B-----5:R-:W-:Y:S01]  /*4d00*/  LOP3.LUT R5, R5, 0xff, RZ, 0xc0, !PT ;  /* 0x000000ff05057812 */ /* 0x020fe200078ec0ff */
[----:B------:R-:W-:Y:S01]  /*4d10*/  BSSY B1, `(.L_x_95) ;  /* 0x000000b000017945 */ /* 0x000fe20003800000 */
[----:B------:R-:W-:Y:S02]  /*4d20*/  ISETP.LT.OR P1, PT, R33, 0x3a, !P1 ;  /* 0x0000003a2100780c */ /* 0x000fe40004f21670 */
[----:B------:R-:W-:-:S05]  /*4d30*/  F2FP.F16.E5M2.UNPACK_B R5, R5 ;  /* 0x00000005ff05723e */ /* 0x000fca00020004ff */
[----:B01--4-:R-:W-:Y:S01]  /*4d40*/  HADD2.F32 R14, -RZ, R5.H0_H0 ;  /* 0x20000005ff0e7230 */ /* 0x013fe20000004100 */
[----:B------:R-:W-:-:S04]  /*4d50*/  PRMT R5, RZ, 0x7610, R5 ;  /* 0x00007610ff057816 */ /* 0x000fc80000000005 */
[----:B------:R-:W-:-:S04]  /*4d60*/  FMUL R14, R14, R9 ;  /* 0x000000090e0e7220 */ /* 0x000fc80000400000 */
[----:B------:R-:W-:-:S05]  /*4d70*/  FFMA R14, R115, R8, R14 ;  /* 0x00000008730e7223 */ /* 0x000fca000000000e */
[----:B------:R-:W-:-:S05]  /*4d80*/  F2FP.SATFINITE.E5M2.F32.PACK_AB_MERGE_C R15, RZ, R14, RZ ;  /* 0x0000000eff0f723e */ /* 0x000fca00048060ff */
[----:B------:R0:W-:Y:S01]  /*4d90*/  @!P2 STG.E.U8 desc[UR20][R12.64+0x38], R15 ;  /* 0x0000380f0c00a986 */ /* 0x0001e2000c101114 */
[----:B------:R-:W-:Y:S05]  /*4da0*/  @P1 BRA `(.L_x_96) ;  /* 0x0000000000041947 */ /* 0x000fea0003800000 */
[----:B------:R1:W5:Y:S02]  /*4db0*/  LDG.E.U8 R5, desc[UR20][R30.64+0x39] ;  /* 0x000039141e057981 */ /* 0x000364000c1e1100 */
.L_x_96:
[----:B------:R-:W-:Y:S05]  /*4dc0*/  BSYNC B1 ;  /* 0x0000000000017941 */ /* 0x000fea0003800000 */
.L_x_95:
[----:B-----5:R-:W-:Y:S01]  /*4dd0*/  LOP3.LUT R5, R5, 0xff, RZ, 0xc0, !PT ;  /* 0x000000ff05057812 */ /* 0x020fe200078ec0ff */
[----:B------:R-:W-:Y:S01]  /*4de0*/  BSSY B1, `(.L_x_97) ;  /* 0x0000013000017945 */ /* 0x000fe20003800000 */
[----:B------:R-:W-:Y:S02]  /*4df0*/  IADD3 R29, P0, R35, 0x80, RZ ;  /* 0x00000080231d7810 */ /* 0x000fe40007f1e0ff */
[----:B------:R-:W-:-:S03]  /*4e00*/  F2FP.F16.E5M2.UNPACK_B R5, R5 ;  /* 0x00000005ff05723e */ /* 0x000fc600020004ff */
[----:B0-----:R-:W-:Y:S01]  /*4e10*/  IMAD.X R15, RZ, RZ, R25, P0 ;  /* 0x000000ffff0f7224 */ /* 0x001fe200000e0619 */
        /* <DEDUP_REMOVED lines=9> */
[----:B-123--:R-:W-:Y:S02]  /*4eb0*/  F2FP.SATFINITE.E5M2.F32.PACK_AB_MERGE_C R31, RZ, R5, RZ ;  /* 0x00000005ff1f723e */ /* 0x00efe400048060ff */
[----:B------:R-:W-:Y:S02]  /*4ec0*/  IADD3.X R15, R15, UR11, R29, P2, !PT ;  /* 0x0000000b0f0f7c10 */ /* 0x000fe400097fe41d */
[----:B------:R-:W-:Y:S01]  /*4ed0*/  PRMT R5, RZ, 0x7610, R5 ;  /* 0x00007610ff057816 */ /* 0x000fe20000000005 */
[----:B------:R0:W-:Y:S01]  /*4ee0*/  @!P1 STG.E.U8 desc[UR20][R12.64+0x39], R31 ;  /* 0x0000391f0c009986 */ /* 0x0001e2000c101114 */
[----:B------:R-:W-:Y:S05]  /*4ef0*/  @P4 BRA `(.L_x_98) ;  /* 0x0000000000044947 */ /* 0x000fea0003800000 */
[----:B------:R1:W5:Y:S02]  /*4f00*/  LDG.E.U8 R5, desc[UR20][R14.64] ;  /* 0x000000140e057981 */ /* 0x000364000c1e1100 */
.L_x_98:
[----:B------:R-:W-:Y:S05]  /*4f10*/  BSYNC B1 ;  /* 0x0000000000017941 */ /* 0x000fea0003800000 */
.L_x_97:
[----:B-----5:R-:W-:Y:S01]  /*4f20*/  LOP3.LUT R5, R5, 0xff, RZ, 0xc0, !PT ;  /* 0x000000ff05057812 */ /* 0x020fe200078ec0ff */
[----:B------:R-:W-:Y:S01]  /*4f30*/  BSSY B1, `(.L_x_99) ;  /* 0x000000b000017945 */ /* 0x000fe20003800000 */
[----:B------:R-:W-:Y:S02]  /*4f40*/  ISETP.LT.OR P2, PT, R33, 0x2, !P0 ;  /* 0x000000022100780c */ /* 0x000fe40004741670 */
[----:B------:R-:W-:-:S05]  /*4f50*/  F2FP.F16.E5M2.UNPACK_B R5, R5 ;  /* 0x00000005ff05723e */ /* 0x000fca00020004ff */
[----:B0-----:R-:W-:Y:S01]  /*4f60*/  HADD2.F32 R12, -RZ, R5.H0_H0 ;  /* 0x20000005ff0c7230 */ /* 0x001fe20000004100 */
[----:B------:R-:W-:-:S04]  /*4f70*/  PRMT R5, RZ, 0x7610, R5 ;  /* 0x00007610ff057816 */ /* 0x000fc80000000005 */
[----:B------:R-:W-:-:S04]  /*4f80*/  FMUL R12, R12, R9 ;  /* 0x000000090c0c7220 */ /* 0x000fc80000400000 */
[----:B------:R-:W-:-:S05]  /*4f90*/  FFMA R12, R113, R8, R12 ;  /* 0x00000008710c7223 */ /* 0x000fca000000000c */
[----:B------:R-:W-:-:S05]  /*4fa0*/  F2FP.SATFINITE.E5M2.F32.PACK_AB_MERGE_C R13, RZ, R12, RZ ;  /* 0x0000000cff0d723e */ /* 0x000fca00048060ff */
[----:B------:R0:W-:Y:S01]  /*4fb0*/  @!P4 STG.E.U8 desc[UR20][R10.64], R13 ;  /* 0x0000000d0a00c986 */ /* 0x0001e2000c101114 */
[----:B------:R-:W-:Y:S05]  /*4fc0*/  @P2 BRA `(.L_x_100) ;  /* 0x0000000000042947 */ /* 0x000fea0003800000 */
[----:B------:R2:W5:Y:S02]  /*4fd0*/  LDG.E.U8 R5, desc[UR20][R14.64+0x1] ;  /* 0x000001140e057981 */ /* 0x000564000c1e1100 */
.L_x_100:
[----:B------:R-:W-:Y:S05]  /*4fe0*/  BSYNC B1 ;  /* 0x0000000000017941 */ /* 0x000fea0003800000 */
.L_x_99:
[----:B-----5:R-:W-:Y:S01]  /*4ff0*/  LOP3.LUT R5, R5, 0xff, RZ, 0xc0, !PT ;  /* 0x000000ff05057812 */ /* 0x020fe200078ec0ff */
[----:B------:R-:W-:Y:S01]  /*5000*/  BSSY B1, `(.L_x_101) ;  /* 0x0000013000017945 */ /* 0x000fe20003800000 */
[----:B------:R-:W-:Y:S02]  /*5010*/  IADD3 R35, P1, R35, 0x88, RZ ;  /* 0x0000008823237810 */ /* 0x000fe40007f3e0ff */
[----:B------:R-:W-:-:S03]  /*5020*/  F2FP.F16.E5M2.UNPACK_B R5, R5 ;  /* 0x00000005ff05723e */ /* 0x000fc600020004ff */
[----:B------:R-:W-:Y:S01]  /*5030*/  IMAD.X R24, RZ, RZ, R25, P1 ;  /* 0x000000ffff187224 */ /* 0x000fe200008e0619 */
[----:B------:R-:W-:Y:S01]  /*5040*/  ISETP.GE.AND P1, PT, R34, 0x89, PT ;  /* 0x000000892200780c */ /* 0x000fe20003f26270 */
[----:B------:R-:W-:Y:S02]  /*5050*/  HADD2.F32 R12, -RZ, R5.H0_H0 ;  /* 0x20000005ff0c7230 */ /* 0x000fe40000004100 */
[----:B------:R-:W-:Y:S01]  /*5060*/  IMAD R24, R24, UR6, RZ ;  /* 0x0000000618187c24 */ /* 0x000fe2000f8e02ff */
[----:B------:R-:W-:Y:S01]  /*5070*/  ISETP.LT.OR P5, PT, R33, 0x1, !P1 ;  /* 0x000000012100780c */ /* 0x000fe20004fa1670 */
[----:B------:R-:W-:-:S04]  /*5080*/  IMAD.WIDE.U32 R26, R35, UR6, R26 ;  /* 0x00000006231a7c25 */ /* 0x000fc8000f8e001a */
[----:B------:R-:W-:Y:S01]  /*5090*/  FMUL R5, R12, R9 ;  /* 0x000000090c057220 */ /* 0x000fe20000400000 */
[----:B------:R-:W-:-:S03]  /*50a0*/  IMAD R35, R35, UR7, R24 ;  /* 0x0000000723237c24 */ /* 0x000fc6000f8e0218 */
[----:B------:R-:W-:Y:S01]  /*50b0*/  FFMA R5, R108, R8, R5 ;  /* 0x000000086c057223 */ /* 0x000fe20000000005 */
[----:B------:R-:W-:-:S04]  /*50c0*/  IADD3 R12, P4, R26, UR10, RZ ;  /* 0x0000000a1a0c7c10 */ /* 0x000fc8000ff9e0ff */
[----:B------:R-:W-:Y:S02]  /*50d0*/  F2FP.SATFINITE.E5M2.F32.PACK_AB_MERGE_C R25, RZ, R5, RZ ;  /* 0x00000005ff19723e */ /* 0x000fe400048060ff */
[----:B0-----:R-:W-:Y:S02]  /*50e0*/  IADD3.X R13, R27, UR11, R35, P4, !PT ;  /* 0x0000000b1b0d7c10 */ /* 0x001fe4000a7fe423 */
[----:B------:R-:W-:Y:S01]  /*50f0*/  PRMT R5, RZ, 0x7610, R5 ;  /* 0x00007610ff057816 */ /* 0x000fe20000000005 */
[----:B------:R0:W-:Y:S01]  /*5100*/  @!P2 STG.E.U8 desc[UR20][R10.64+0x1], R25 ;  /* 0x000001190a00a986 */ /* 0x0001e2000c101114 */
[----:B------:R-:W-:Y:S05]  /*5110*/  @P5 BRA `(.L_x_102) ;  /* 0x0000000000045947 */ /* 0x000fea0003800000 */
[----:B------:R3:W5:Y:S02]  /*5120*/  LDG.E.U8 R5, desc[UR20][R12.64] ;  /* 0x000000140c057981 */ /* 0x000764000c1e1100 */
.L_x_102:
[----:B------:R-:W-:Y:S05]  /*5130*/  BSYNC B1 ;  /* 0x0000000000017941 */ /* 0x000fea0003800000 */
.L_x_101:
        /* <DEDUP_REMOVED lines=8> */
[----:B0-----:R-:W-:-:S05]  /*51c0*/  F2FP.SATFINITE.E5M2.F32.PACK_AB_MERGE_C R25, RZ, R24, RZ ;  /* 0x00000018ff19723e */ /* 0x001fca00048060ff */
[----:B------:R0:W-:Y:S01]  /*51d0*/  @!P5 STG.E.U8 desc[UR20][R6.64], R25 ;  /* 0x000000190600d986 */ /* 0x0001e2000c101114 */
[----:B------:R-:W-:Y:S05]  /*51e0*/  @P2 BRA `(.L_x_104) ;  /* 0x0000000000042947 */ /* 0x000fea0003800000 */
[----:B------:R4:W5:Y:S02]  /*51f0*/  LDG.E.U8 R5, desc[UR20][R12.64+0x1] ;  /* 0x000001140c057981 */ /* 0x000964000c1e1100 */
.L_x_104:
[----:B------:R-:W-:Y:S05]  /*5200*/  BSYNC B1 ;  /* 0x0000000000017941 */ /* 0x000fea0003800000 */
.L_x_103:
[----:B-----5:R-:W-:Y:S01]  /*5210*/  LOP3.LUT R5, R5, 0xff, RZ, 0xc0, !PT ;  /* 0x000000ff05057812 */ /* 0x020fe200078ec0ff */
[----:B------:R-:W-:Y:S01]  /*5220*/  BSSY B1, `(.L_x_105) ;  /* 0x000000b000017945 */ /* 0x000fe20003800000 */
[----:B------:R-:W-:Y:S02]  /*5230*/  ISETP.LT.OR P4, PT, R33, 0x9, !P0 ;  /* 0x000000092100780c */ /* 0x000fe40004781670 */
[----:B------:R-:W-:-:S05]  /*5240*/  F2FP.F16.E5M2.UNPACK_B R5, R5 ;  /* 0x00000005ff05723e */ /* 0x000fca00020004ff */
[----:B------:R-:W-:-:S05]  /*5250*/  HADD2.F32 R24, -RZ, R5.H0_H0 ;  /* 0x20000005ff187230 */ /* 0x000fca0000004100 */
[----:B------:R-:W-:-:S04]  /*5260*/  FMUL R5, R24, R9 ;  /* 0x0000000918057220 */ /* 0x000fc80000400000 */
[----:B------:R-:W-:-:S05]  /*5270*/  FFMA R5, R106, R8, R5 ;  /* 0x000000086a057223 */ /* 0x000fca0000000005 */
[----:B0-----:R-:W-:Y:S02]  /*5280*/  F2FP.SATFINITE.E5M2.F32.PACK_AB_MERGE_C R25, RZ, R5, RZ ;  /* 0x00000005ff19723e */ /* 0x001fe400048060ff */
[----:B------:R-:W-:-:S03]  /*5290*/  PRMT R5, RZ, 0x7610, R5 ;  /* 0x00007610ff057816 */ /* 0x000fc60000000005 */
[----:B------:R0:W-:Y:S01]  /*52a0*/  @!P2 STG.E.U8 desc[UR20][R6.64+0x1], R25 ;  /* 0x000001190600a986 */ /* 0x0001e2000c101114 */
[----:B------:R-:W-:Y:S05]  /*52b0*/  @P4 BRA `(.L_x_106) ;  /* 0x0000000000044947 */ /* 0x000fea0003800000 */
[----:B------:R0:W5:Y:S02]  /*52c0*/  LDG.E.U8 R5, desc[UR20][R14.64+0x8] ;  /* 0x000008140e057981 */ /* 0x000164000c1e1100 */
.L_x_106:
[----:B------:R-:W-:Y:S05]  /*52d0*/  BSYNC B1 ;  /* 0x0000000000017941 */ /* 0x000fea0003800000 */
.L_x_105:
        /* <DEDUP_REMOVED lines=12> */
.L_x_108:
[----:B------:R-:W-:Y:S05]  /*53a0*/  BSYNC B1 ;  /* 0x0000000000017941 */ /* 0x000fea0003800000 */
.L_x_107:
        /* <DEDUP_REMOVED lines=12> */
.L_x_110:
[----:B------:R-:W-:Y:S05]  /*5470*/  BSYNC B1 ;  /* 0x0000000000017941 */ /* 0x000fea0003800000 */
.L_x_109:
        /* <DEDUP_REMOVED lines=12> */
.L_x_112:
[----:B------:R-:W-:Y:S05]  /*5540*/  BSYNC B1 ;  /* 0x0000000000017941 */ /* 0x000fea0003800000 */
.L_x_111:
        /* <DEDUP_REMOVED lines=12> */
.L_x_114:
[----:B------:R-:W-:Y:S05]  /*5610*/  BSYNC B1 ;  /* 0x0000000000017941 */ /* 0x000fea0003800000 */
.L_x_113:
        /* <DEDUP_REMOVED lines=12> */
.L_x_116:
[----:B------:R-:W-:Y:S05]  /*56e0*/  BSYNC B1 ;  /* 0x0000000000017941 */ /* 0x000fea0003800000 */
.L_x_115:
        /* <DEDUP_REMOVED lines=12> */
.L_x_118:
[----:B------:R-:W-:Y:S05]  /*57b0*/  BSYNC B1 ;  /* 0x0000000000017941 */ /* 0x000fea0003800000 */
.L_x_117:
        /* <DEDUP_REMOVED lines=12> */
.L_x_120:
[----:B------:R-:W-:Y:S05]  /*5880*/  BSYNC B1 ;  /* 0x0000000000017941 */ /* 0x000fea0003800000 */
.L_x_119:
        /* <DEDUP_REMOVED lines=12> */
.L_x_122:
[----:B------:R-:W-:Y:S05]  /*5950*/  BSYNC B1 ;  /* 0x0000000000017941 */ /* 0x000fea0003800000 */
.L_x_121:
        /* <DEDUP_REMOVED lines=12> */
.L_x_124:
[----:B------:R-:W-:Y:S05]  /*5a20*/  BSYNC B1 ;  /* 0x0000000000017941 */ /* 0x000fea0003800000 */
.L_x_123:
        /* <DEDUP_REMOVED lines=12> */
.L_x_126:
[----:B------:R-:W-:Y:S05]  /*5af0*/  BSYNC B1 ;  /* 0x0000000000017941 */ /* 0x000fea0003800000 */
.L_x_125:
        /* <DEDUP_REMOVED lines=12> */
.L_x_128:
[----:B------:R-:W-:Y:S05]  /*5bc0*/  BSYNC B1 ;  /* 0x0000000000017941 */ /* 0x000fea0003800000 */
.L_x_127:
        /* <DEDUP_REMOVED lines=12> */
.L_x_130:
[----:B------:R-:W-:Y:S05]  /*5c90*/  BSYNC B1 ;  /* 0x0000000000017941 */ /* 0x000fea0003800000 */
.L_x_129:
        /* <DEDUP_REMOVED lines=12> */
.L_x_132:
[----:B------:R-:W-:Y:S05]  /*5d60*/  BSYNC B1 ;  /* 0x0000000000017941 */ /* 0x000fea0003800000 */
.L_x_131:
        /* <DEDUP_REMOVED lines=12> */
.L_x_134:
[----:B------:R-:W-:Y:S05]  /*5e30*/  BSYNC B1 ;  /* 0x0000000000017941 */ /* 0x000fea0003800000 */
.L_x_133:
        /* <DEDUP_REMOVED lines=12> */
.L_x_136:
[----:B------:R-:W-:Y:S05]  /*5f00*/  BSYNC B1 ;  /* 0x0000000000017941 */ /* 0x000fea0003800000 */
.L_x_135:
        /* <DEDUP_REMOVED lines=12> */
.L_x_138:
[----:B------:R-:W-:Y:S05]  /*5fd0*/  BSYNC B1 ;  /* 0x0000000000017941 */ /* 0x000fea0003800000 */
.L_x_137:
        /* <DEDUP_REMOVED lines=12> */
.L_x_140:
[----:B------:R-:W-:Y:S05]  /*60a0*/  BSYNC B1 ;  /* 0x0000000000017941 */ /* 0x000fea0003800000 */
.L_x_139:
        /* <DEDUP_REMOVED lines=12> */
.L_x_142:
[----:B------:R-:W-:Y:S05]  /*6170*/  BSYNC B1 ;  /* 0x0000000000017941 */ /* 0x000fea0003800000 */
.L_x_141:
        /* <DEDUP_REMOVED lines=12> */
.L_x_144:
[----:B------:R-:W-:Y:S05]  /*6240*/  BSYNC B1 ;  /* 0x0000000000017941 */ /* 0x000fea0003800000 */
.L_x_143:
        /* <DEDUP_REMOVED lines=12> */
.L_x_146:
[----:B------:R-:W-:Y:S05]  /*6310*/  BSYNC B1 ;  /* 0x0000000000017941 */ /* 0x000fea0003800000 */
.L_x_145:
        /* <DEDUP_REMOVED lines=12> */
.L_x_148:
[----:B------:R-:W-:Y:S05]  /*63e0*/  BSYNC B1 ;  /* 0x0000000000017941 */ /* 0x000fea0003800000 */
.L_x_147:
        /* <DEDUP_REMOVED lines=12> */
.L_x_150:
[----:B------:R-:W-:Y:S05]  /*64b0*/  BSYNC B1 ;  /* 0x0000000000017941 */ /* 0x000fea0003800000 */
.L_x_149:
        /* <DEDUP_REMOVED lines=12> */
.L_x_152:
[----:B------:R-:W-:Y:S05]  /*6580*/  BSYNC B1 ;  /* 0x0000000000017941 */ /* 0x000fea0003800000 */
.L_x_151:
        /* <DEDUP_REMOVED lines=12> */
.L_x_154:
[----:B------:R-:W-:Y:S05]  /*6650*/  BSYNC B1 ;  /* 0x0000000000017941 */ /* 0x000fea0003800000 */
.L_x_153:
        /* <DEDUP_REMOVED lines=12> */
.L_x_156:
[----:B------:R-:W-:Y:S05]  /*6720*/  BSYNC B1 ;  /* 0x0000000000017941 */ /* 0x000fea0003800000 */
.L_x_155:
[----:B-----5:R-:W-:Y:S01]  /*6730*/  LOP3.LUT R5, R5, 0xff, RZ, 0xc0, !PT ;  /* 0x000000ff05057812 */ /* 0x020fe200078ec0ff */
[----:B------:R-:W-:Y:S01]  /*6740*/  BSSY B1, `(.L_x_157) ;  /* 0x000000b000017945 */ /* 0x000fe20003800000 */
[----:B------:R-:W-:Y:S02]  /*6750*/  ISETP.LT.OR P2, PT, R33, 0x39, !P1 ;  /* 0x000000392100780c */ /* 0x000fe40004f41670 */
[----:B------:R-:W-:-:S05]  /*6760*/  F2FP.F16.E5M2.UNPACK_B R5, R5 ;  /* 0x00000005ff05723e */ /* 0x000fca00020004ff */
[----:B012---:R-:W-:-:S05]  /*6770*/  HADD2.F32 R14, -RZ, R5.H0_H0 ;  /* 0x20000005ff0e7230 */ /* 0x007fca0000004100 */
[----:B------:R-:W-:-:S04]  /*6780*/  FMUL R5, R14, R9 ;  /* 0x000000090e057220 */ /* 0x000fc80000400000 */
[----:B------:R-:W-:-:S05]  /*6790*/  FFMA R5, R16, R8, R5 ;  /* 0x0000000810057223 */ /* 0x000fca0000000005 */
[----:B------:R-:W-:Y:S02]  /*67a0*/  F2FP.SATFINITE.E5M2.F32.PACK_AB_MERGE_C R15, RZ, R5, RZ ;  /* 0x00000005ff0f723e */ /* 0x000fe400048060ff */
[----:B------:R-:W-:-:S03]  /*67b0*/  PRMT R5, RZ, 0x7610, R5 ;  /* 0x00007610ff057816 */ /* 0x000fc60000000005 */
[----:B------:R0:W-:Y:S01]  /*67c0*/  @!P0 STG.E.U8 desc[UR20][R10.64+0x39], R15 ;  /* 0x0000390f0a008986 */ /* 0x0001e2000c101114 */
[----:B------:R-:W-:Y:S05]  /*67d0*/  @P2 BRA `(.L_x_158) ;  /* 0x0000000000042947 */ /* 0x000fea0003800000 */
[----:B------:R1:W5:Y:S02]  /*67e0*/  LDG.E.U8 R5, desc[UR20][R12.64+0x38] ;  /* 0x000038140c057981 */ /* 0x000364000c1e1100 */
.L_x_158:
[----:B------:R-:W-:Y:S05]  /*67f0*/  BSYNC B1 ;  /* 0x0000000000017941 */ /* 0x000fea0003800000 */
.L_x_157:
        /* <DEDUP_REMOVED lines=12> */
.L_x_160:
[----:B------:R-:W-:Y:S05]  /*68c0*/  BSYNC B1 ;  /* 0x0000000000017941 */ /* 0x000fea0003800000 */
.L_x_159:
[----:B------:R-:W-:Y:S05]  /*68d0*/  @P1 BRA `(.L_x_161) ;  /* 0x0000001000301947 */ /* 0x000fea0003800000 */
[----:B-----5:R-:W-:-:S04]  /*68e0*/  LOP3.LUT R5, R5, 0xff, RZ, 0xc0, !PT ;  /* 0x000000ff05057812 */ /* 0x020fc800078ec0ff */
[----:B------:R-:W-:-:S05]  /*68f0*/  F2FP.F16.E5M2.UNPACK_B R5, R5 ;  /* 0x00000005ff05723e */ /* 0x000fca00020004ff */
[----:B------:R-:W-:-:S05]  /*6900*/  HADD2.F32 R10, -RZ, R5.H0_H0 ;  /* 0x20000005ff0a7230 */ /* 0x000fca0000004100 */
[----:B------:R-:W-:-:S04]  /*6910*/  FMUL R5, R10, R9 ;  /* 0x000000090a057220 */ /* 0x000fc80000400000 */
[----:B------:R-:W-:-:S05]  /*6920*/  FFMA R5, R18, R8, R5 ;  /* 0x0000000812057223 */ /* 0x000fca0000000005 */
[----:B------:R-:W-:-:S05]  /*6930*/  F2FP.SATFINITE.E5M2.F32.PACK_AB_MERGE_C R5, RZ, R5, RZ ;  /* 0x00000005ff05723e */ /* 0x000fca00048060ff */
[----:B------:R0:W-:Y:S01]  /*6940*/  STG.E.U8 desc[UR20][R6.64+0x39], R5 ;  /* 0x0000390506007986 */ /* 0x0001e2000c101114 */
[----:B------:R-:W-:Y:S05]  /*6950*/  BRA `(.L_x_161) ;  /* 0x0000001000107947 */ /* 0x000fea0003800000 */
.L_x_32:
[C---:B------:R-:W-:Y:S01]  /*6960*/  ISETP.GE.AND P0, PT, R34.reuse, 0x1, PT ;  /* 0x000000012200780c */ /* 0x040fe20003f06270 */
[-C--:B--2---:R-:W-:Y:S01]  /*6970*/  FMUL R145, R145, R8.reuse ;  /* 0x0000000891917220 */ /* 0x084fe20000400000 */
[----:B------:R-:W-:Y:S01]  /*6980*/  ISETP.GE.AND P2, PT, R34, 0x9, PT ;  /* 0x000000092200780c */ /* 0x000fe20003f46270 */
[-C--:B------:R-:W-:Y:S01]  /*6990*/  FMUL R140, R140, R8.reuse ;  /* 0x000000088c8c7220 */ /* 0x080fe20000400000 */
[----:B------:R-:W-:Y:S01]  /*69a0*/  ISETP.LT.OR P1, PT, R33, 0x1, !P0 ;  /* 0x000000012100780c */ /* 0x000fe20004721670 */
[-C--:B------:R-:W-:Y:S01]  /*69b0*/  FMUL R143, R143, R8.reuse ;  /* 0x000000088f8f7220 */ /* 0x080fe20000400000 */
[----:B------:R-:W-:Y:S01]  /*69c0*/  F2FP.SATFINITE.E5M2.F32.PACK_AB_MERGE_C R145, RZ, R145, RZ ;  /* 0x00000091ff91723e */ /* 0x000fe200048060ff */
[-C--:B------:R-:W-:Y:S01]  /*69d0*/  FMUL R138, R138, R8.reuse ;  /* 0x000000088a8a7220 */ /* 0x080fe20000400000 */
[----:B------:R-:W-:Y:S01]  /*69e0*/  ISETP.LT.OR P4, PT, R33, 0x2, !P0 ;  /* 0x000000022100780c */ /* 0x000fe20004781670 */
[-C--:B------:R-:W-:Y:S01]  /*69f0*/  FMUL R141, R141, R8.reuse ;  /* 0x000000088d8d7220 */ /* 0x080fe20000400000 */
[C---:B------:R-:W-:Y:S01]  /*6a00*/  ISETP.LT.OR P5, PT, R33.reuse, 0x1, !P2 ;  /* 0x000000012100780c */ /* 0x040fe200057a1670 */
[-C--:B------:R-:W-:Y:S01]  /*6a10*/  FMUL R136, R136, R8.reuse ;  /* 0x0000000888887220 */ /* 0x080fe20000400000 */
[----:B------:R-:W-:Y:S01]  /*6a20*/  ISETP.LT.OR P6, PT, R33, 0x2, !P2 ;  /* 0x000000022100780c */ /* 0x000fe200057c1670 */
[----:B------:R-:W-:Y:S01]  /*6a30*/  FMUL R139, R139, R8 ;  /* 0x000000088b8b7220 */ /* 0x000fe20000400000 */
[----:B------:R-:W-:Y:S01]  /*6a40*/  F2FP.SATFINITE.E5M2.F32.PACK_AB_MERGE_C R5, RZ, R140, RZ ;  /* 0x0000008cff05723e */ /* 0x000fe200048060ff */
[-C--:B------:R-:W-:Y:S01]  /*6a50*/  FMUL R134, R134, R8.reuse ;  /* 0x0000000886867220 */ /* 0x080fe20000400000 */
[----:B------:R-:W-:Y:S01]  /*6a60*/  F2FP.SATFINITE.E5M2.F32.PACK_AB_MERGE_C R143, RZ, R143, RZ ;  /* 0x0000008fff8f723e */ /* 0x000fe200048060ff */
[----:B------:R-:W-:Y:S01]  /*6a70*/  @!P1 STG.E.U8 desc[UR20][R14.64], R145 ;  /* 0x000000910e009986 */ /* 0x000fe2000c101114 */
[----:B------:R-:W-:Y:S01]  /*6a80*/  ISETP.LT.OR P1, PT, R33, 0x9, !P0 ;  /* 0x000000092100780c */ /* 0x000fe20004721670 */
[----:B------:R-:W-:Y:S01]  /*6a90*/  FMUL R137, R137, R8 ;  /* 0x0000000889897220 */ /* 0x000fe20000400000 */
[----:B------:R-:W-:Y:S01]  /*6aa0*/  F2FP.SATFINITE.E5M2.F32.PACK_AB_MERGE_C R25, RZ, R138, RZ ;  /* 0x0000008aff19723e */ /* 0x000fe200048060ff */
[----:B------:R0:W-:Y:S01]  /*6ab0*/  @!P4 STG.E.U8 desc[UR20][R14.64+0x1], R5 ;  /* 0x000001050e00c986 */ /* 0x0001e2000c101114 */
[----:B------:R-:W-:Y:S01]  /*6ac0*/  F2FP.SATFINITE.E5M2.F32.PACK_AB_MERGE_C R141, RZ, R141, RZ ;  /* 0x0000008dff8d723e */ /* 0x000fe200048060ff */
[-C--:B------:R-:W-:Y:S01]  /*6ad0*/  FMUL R132, R132, R8.reuse ;  /* 0x0000000884847220 */ /* 0x080fe20000400000 */
[C---:B------:R-:W-:Y:S01]  /*6ae0*/  ISETP.LT.OR P4, PT, R33.reuse, 0xa, !P0 ;  /* 0x0000000a2100780c */ /* 0x040fe20004781670 */
[----:B------:R-:W-:Y:S01]  /*6af0*/  @!P5 STG.E.U8 desc[UR20][R12.64], R143 ;  /* 0x0000008f0c00d986 */ /* 0x000fe2000c101114 */
[----:B------:R-:W-:Y:S01]  /*6b00*/  ISETP.LT.OR P5, PT, R33, 0x9, !P2 ;  /* 0x000000092100780c */ /* 0x000fe200057a1670 */
[-C--:B------:R-:W-:Y:S01]  /*6b10*/  FMUL R135, R135, R8.reuse ;  /* 0x0000000887877220 */ /* 0x080fe20000400000 */
[----:B------:R-:W-:Y:S01]  /*6b20*/  F2FP.SATFINITE.E5M2.F32.PACK_AB_MERGE_C R139, RZ, R139, RZ ;  /* 0x0000008bff8b723e */ /* 0x000fe200048060ff */
[----:B------:R1:W-:Y:S01]  /*6b30*/  @!P6 STG.E.U8 desc[UR20][R12.64+0x1], R25 ;  /* 0x000001190c00e986 */ /* 0x0003e2000c101114 */
[C---:B------:R-:W-:Y:S01]  /*6b40*/  ISETP.LT.OR P6, PT, R33.reuse, 0xa, !P2 ;  /* 0x0000000a2100780c */ /* 0x040fe200057c1670 */
[-C--:B------:R-:W-:Y:S01]  /*6b50*/  FMUL R130, R130, R8.reuse ;  /* 0x0000000882827220 */ /* 0x080fe20000400000 */
[----:B------:R-:W-:Y:S01]  /*6b60*/  F2FP.SATFINITE.E5M2.F32.PACK_AB_MERGE_C R137, RZ, R137, RZ ;  /* 0x00000089ff89723e */ /* 0x000fe200048060ff */
[----:B------:R-:W-:Y:S01]  /*6b70*/  @!P1 STG.E.U8 desc[UR20][R14.64+0x8], R141 ;  /* 0x0000088d0e009986 */ /* 0x000fe2000c101114 */
[----:B------:R-:W-:Y:S01]  /*6b80*/  ISETP.LT.OR P1, PT, R33, 0x11, !P0 ;  /* 0x000000112100780c */ /* 0x000fe20004721670 */
[----:B------:R-:W-:Y:S01]  /*6b90*/  FMUL R133, R133, R8 ;  /* 0x0000000885857220 */ /* 0x000fe20000400000 */
[----:B0-----:R-:W-:Y:S01]  /*6ba0*/  F2FP.SATFINITE.E5M2.F32.PACK_AB_MERGE_C R5, RZ, R136, RZ ;  /* 0x00000088ff05723e */ /* 0x001fe200048060ff */
[-C--:B------:R-:W-:Y:S01]  /*6bb0*/  FMUL R128, R128, R8.reuse ;  /* 0x0000000880807220 */ /* 0x080fe20000400000 */
[----:B------:R-:W-:Y:S01]  /*6bc0*/  F2FP.SATFINITE.E5M2.F32.PACK_AB_MERGE_C R135, RZ, R135, RZ ;  /* 0x00000087ff87723e */ /* 0x000fe200048060ff */
[----:B------:R-:W-:Y:S01]  /*6bd0*/  FMUL R131, R131, R8 ;  /* 0x0000000883837220 */ /* 0x000fe20000400000 */
[----:B------:R-:W-:Y:S01]  /*6be0*/  F2FP.SATFINITE.E5M2.F32.PACK_AB_MERGE_C R133, RZ, R133, RZ ;  /* 0x00000085ff85723e */ /* 0x000fe200048060ff */
[----:B------:R0:W-:Y:S01]  /*6bf0*/  @!P4 STG.E.U8 desc[UR20][R14.64+0x9], R5 ;  /* 0x000009050e00c986 */ /* 0x0001e2000c101114 */
[----:B-1----:R-:W-:Y:S01]  /*6c00*/  F2FP.SATFINITE.E5M2.F32.PACK_AB_MERGE_C R25, RZ, R134, RZ ;  /* 0x00000086ff19723e */ /* 0x002fe200048060ff */
        /* <DEDUP_REMOVED lines=15> */
[-C--:B------:R-:W-:Y:S01]  /*6d00*/  FMUL R125, R125, R8.reuse ;  /* 0x000000087d7d7220 */ /* 0x080fe20000400000 */
[----:B------:R-:W-:Y:S01]  /*6d10*/  FMUL R120, R120, R8 ;  /* 0x0000000878787220 */ /* 0x000fe20000400000 */
[----:B------:R-:W-:Y:S01]  /*6d20*/  F2FP.SATFINITE.E5M2.F32.PACK_AB_MERGE_C R127, RZ, R127, RZ ;  /* 0x0000007fff7f723e */ /* 0x000fe200048060ff */
[----:B------:R0:W-:Y:S01]  /*6d30*/  @!P4 STG.E.U8 desc[UR20][R14.64+0x11], R5 ;  /* 0x000011050e00c986 */ /* 0x0001e2000c101114 */
[----:B-1----:R-:W-:Y:S01]  /*6d40*/  F2FP.SATFINITE.E5M2.F32.PACK_AB_MERGE_C R25, RZ, R130, RZ ;  /* 0x00000082ff19723e */ /* 0x002fe200048060ff */
[-C--:B------:R-:W-:Y:S01]  /*6d50*/  FMUL R123, R123, R8.reuse ;  /* 0x000000087b7b7220 */ /* 0x080fe20000400000 */
[C---:B------:R-:W-:Y:S01]  /*6d60*/  ISETP.LT.OR P4, PT, R33.reuse, 0x1a, !P0 ;  /* 0x0000001a2100780c */ /* 0x040fe20004781670 */
[----:B------:R-:W-:Y:S01]  /*6d70*/  @!P5 STG.E.U8 desc[UR20][R12.64+0x10], R135 ;  /* 0x000010870c00d986 */ /* 0x000fe2000c101114 */
[C---:B------:R-:W-:Y:S01]  /*6d80*/  ISETP.LT.OR P5, PT, R33.reuse, 0x19, !P2 ;  /* 0x000000192100780c */ /* 0x040fe200057a1670 */
[-C--:B------:R-:W-:Y:S01]  /*6d90*/  FMUL R118, R118, R8.reuse ;  /* 0x0000000876767220 */ /* 0x080fe20000400000 */
[----:B------:R-:W-:Y:S01]  /*6da0*/  F2FP.SATFINITE.E5M2.F32.PACK_AB_MERGE_C R125, RZ, R125, RZ ;  /* 0x0000007dff7d723e */ /* 0x000fe200048060ff */
[----:B------:R1:W-:Y:S01]  /*6db0*/  @!P6 STG.E.U8 desc[UR20][R12.64+0x11], R25 ;  /* 0x000011190c00e986 */ /* 0x0003e2000c101114 */
[----:B------:R-:W-:Y:S01]  /*6dc0*/  ISETP.LT.OR P6, PT, R33, 0x1a, !P2 ;  /* 0x0000001a2100780c */ /* 0x000fe200057c1670 */
        /* <DEDUP_REMOVED lines=8> */
[-C--:B------:R-:W-:Y:S01]  /*6e50*/  FMUL R114, R114, R8.reuse ;  /* 0x0000000872727220 */ /* 0x080fe20000400000 */
[----:B------:R-:W-:Y:S01]  /*6e60*/  FMUL R112, R112, R8 ;  /* 0x0000000870707220 */ /* 0x000fe20000400000 */
[----:B-1----:R-:W-:Y:S01]  /*6e70*/  F2FP.SATFINITE.E5M2.F32.PACK_AB_MERGE_C R25, RZ, R126, RZ ;  /* 0x0000007eff19723e */ /* 0x002fe200048060ff */
[----:B------:R0:W-:Y:S01]  /*6e80*/  @!P4 STG.E.U8 desc[UR20][R14.64+0x19], R5 ;  /* 0x000019050e00c986 */ /* 0x0001e2000c101114 */
[----:B------:R-:W-:Y:S01]  /*6e90*/  ISETP.LT.OR P4, PT, R33, 0x22, !P0 ;  /* 0x000000222100780c */ /* 0x000fe20004781670 */
[-C--:B------:R-:W-:Y:S01]  /*6ea0*/  FMUL R117, R117, R8.reuse ;  /* 0x0000000875757220 */ /* 0x080fe20000400000 */
[----:B------:R-:W-:Y:S01]  /*6eb0*/  F2FP.SATFINITE.E5M2.F32.PACK_AB_MERGE_C R119, RZ, R119, RZ ;  /* 0x00000077ff77723e */ /* 0x000fe200048060ff */
[----:B------:R-:W-:Y:S01]  /*6ec0*/  @!P5 STG.E.U8 desc[UR20][R12.64+0x18], R131 ;  /* 0x000018830c00d986 */ /* 0x000fe2000c101114 */
[----:B------:R-:W-:Y:S01]  /*6ed0*/  ISETP.LT.OR P5, PT, R33, 0x21, !P2 ;  /* 0x000000212100780c */ /* 0x000fe200057a1670 */
[----:B------:R-:W-:Y:S01]  /*6ee0*/  FMUL R115, R115, R8 ;  /* 0x0000000873737220 */ /* 0x000fe20000400000 */
[----:B------:R-:W-:Y:S01]  /*6ef0*/  F2FP.SATFINITE.E5M2.F32.PACK_AB_MERGE_C R27, RZ, R112, RZ ;  /* 0x00000070ff1b723e */ /* 0x000fe200048060ff */
[----:B------:R1:W-:Y:S01]  /*6f00*/  @!P6 STG.E.U8 desc[UR20][R12.64+0x19], R25 ;  /* 0x000019190c00e986 */ /* 0x0003e2000c101114 */
[----:B------:R-:W-:Y:S01]  /*6f10*/  ISETP.LT.OR P6, PT, R33, 0x22, !P2 ;  /* 0x000000222100780c */ /* 0x000fe200057c1670 */
[-C--:B------:R-:W-:Y:S01]  /*6f20*/  FMUL R110, R110, R8.reuse ;  /* 0x000000086e6e7220 */ /* 0x080fe20000400000 */
[-C--:B------:R-:W-:Y:S01]  /*6f30*/  FMUL R113, R113, R8.reuse ;  /* 0x0000000871717220 */ /* 0x080fe20000400000 */
        /* <DEDUP_REMOVED lines=39> */
[-C--:B------:R-:W-:Y:S01]  /*71b0*/  FMUL R101, R101, R8.reuse ;  /* 0x0000000865657220 */ /* 0x080fe20000400000 */
[----:B------:R-:W-:Y:S01]  /*71c0*/  @!P1 STG.E.U8 desc[UR20][R14.64+0x30], R121 ;  /* 0x000030790e009986 */ /* 0x000fe2000c101114 */
[----:B------:R-:W-:Y:S01]  /*71d0*/  ISETP.LT.OR P1, PT, R33, 0x39, !P0 ;  /* 0x000000392100780c */ /* 0x000fe20004721670 */
[-C--:B------:R-:W-:Y:S01]  /*71e0*/  FMUL R99, R99, R8.reuse ;  /* 0x0000000863637220 */ /* 0x080fe20000400000 */
[----:B------:R-:W-:Y:S01]  /*71f0*/  ISETP.LT.OR P0, PT, R33, 0x3a, !P0 ;  /* 0x0000003a2100780c */ /* 0x000fe20004701670 */
[----:B------:R-:W-:Y:S01]  /*7200*/  FMUL R94, R94, R8 ;  /* 0x000000085e5e7220 */ /* 0x000fe20000400000 */
[----:B0-----:R-:W-:Y:S01]  /*7210*/  F2FP.SATFINITE.E5M2.F32.PACK_AB_MERGE_C R5, RZ, R116, RZ ;  /* 0x00000074ff05723e */ /* 0x001fe200048060ff */
[-C--:B------:R-:W-:Y:S01]  /*7220*/  FMUL R92, R92, R8.reuse ;  /* 0x000000085c5c7220 */ /* 0x080fe20000400000 */
[----:B------:R-:W-:Y:S01]  /*7230*/  F2FP.SATFINITE.E5M2.F32.PACK_AB_MERGE_C R103, RZ, R103, RZ ;  /* 0x00000067ff67723e */ /* 0x000fe200048060ff */
[----:B------:R-:W-:Y:S01]  /*7240*/  FMUL R95, R95, R8 ;  /* 0x000000085f5f7220 */ /* 0x000fe20000400000 */
[----:B-1----:R-:W-:Y:S01]  /*7250*/  F2FP.SATFINITE.E5M2.F32.PACK_AB_MERGE_C R25, RZ, R114, RZ ;  /* 0x00000072ff19723e */ /* 0x002fe200048060ff */
[----:B------:R0:W-:Y:S01]  /*7260*/  @!P4 STG.E.U8 desc[UR20][R14.64+0x31], R5 ;  /* 0x000031050e00c986 */ /* 0x0001e2000c101114 */
[----:B------:R-:W-:Y:S01]  /*7270*/  ISETP.LT.OR P4, PT, R33, 0x39, !P2 ;  /* 0x000000392100780c */ /* 0x000fe20005781670 */
[-C--:B------:R-:W-:Y:S01]  /*7280*/  FMUL R97, R97, R8.reuse ;  /* 0x0000000861617220 */ /* 0x080fe20000400000 */
[----:B------:R-:W-:Y:S01]  /*7290*/  ISETP.LT.OR P2, PT, R33, 0x3a, !P2 ;  /* 0x0000003a2100780c */ /* 0x000fe20005741670 */
[----:B------:R-:W-:Y:S01]  /*72a0*/  @!P5 STG.E.U8 desc[UR20][R12.64+0x30], R119 ;  /* 0x000030770c00d986 */ /* 0x000fe2000c101114 */
[----:B------:R-:W-:Y:S01]  /*72b0*/  F2FP.SATFINITE.E5M2.F32.PACK_AB_MERGE_C R101, RZ, R101, RZ ;  /* 0x00000065ff65723e */ /* 0x000fe200048060ff */
[-C--:B------:R-:W-:Y:S01]  /*72c0*/  FMUL R90, R90, R8.reuse ;  /* 0x000000085a5a7220 */ /* 0x080fe20000400000 */
[----:B------:R-:W-:Y:S01]  /*72d0*/  F2FP.SATFINITE.E5M2.F32.PACK_AB_MERGE_C R99, RZ, R99, RZ ;  /* 0x00000063ff63723e */ /* 0x000fe200048060ff */
[----:B------:R-:W-:Y:S01]  /*72e0*/  @!P6 STG.E.U8 desc[UR20][R12.64+0x31], R25 ;  /* 0x000031190c00e986 */ /* 0x000fe2000c101114 */
[----:B------:R-:W-:Y:S01]  /*72f0*/  F2FP.SATFINITE.E5M2.F32.PACK_AB_MERGE_C R95, RZ, R95, RZ ;  /* 0x0000005fff5f723e */ /* 0x000fe200048060ff */
[-C--:B------:R-:W-:Y:S01]  /*7300*/  FMUL R22, R22, R8.reuse ;  /* 0x0000000816167220 */ /* 0x080fe20000400000 */
[-C--:B------:R-:W-:Y:S01]  /*7310*/  FMUL R93, R93, R8.reuse ;  /* 0x000000085d5d7220 */ /* 0x080fe20000400000 */
[----:B------:R-:W-:Y:S01]  /*7320*/  @!P0 STG.E.U8 desc[UR20][R14.64+0x39], R27 ;  /* 0x0000391b0e008986 */ /* 0x000fe2000c101114 */
[----:B------:R-:W-:Y:S01]  /*7330*/  ISETP.GE.AND P0, PT, R34, 0x81, PT ;  /* 0x000000812200780c */ /* 0x000fe20003f06270 */
[----:B------:R-:W-:Y:S01]  /*7340*/  FMUL R91, R91, R8 ;  /* 0x000000085b5b7220 */ /* 0x000fe20000400000 */
[----:B0-----:R-:W-:Y:S01]  /*7350*/  F2FP.SATFINITE.E5M2.F32.PACK_AB_MERGE_C R5, RZ, R110, RZ ;  /* 0x0000006eff05723e */ /* 0x001fe200048060ff */
[----:B------:R0:W-:Y:S01]  /*7360*/  @!P1 STG.E.U8 desc[UR20][R14.64+0x38], R117 ;  /* 0x000038750e009986 */ /* 0x0001e2000c101114 */
[C---:B------:R-:W-:Y:S01]  /*7370*/  ISETP.LT.OR P6, PT, R33.reuse, 0x1, !P0 ;  /* 0x000000012100780c */ /* 0x040fe200047c1670 */
[-C--:B------:R-:W-:Y:S01]  /*7380*/  FMUL R88, R88, R8.reuse ;  /* 0x0000000858587220 */ /* 0x080fe20000400000 */
[----:B------:R-:W-:Y:S01]  /*7390*/  ISETP.LT.OR P5, PT, R33, 0x2, !P0 ;  /* 0x000000022100780c */ /* 0x000fe200047a1670 */
[----:B------:R-:W-:Y:S01]  /*73a0*/  @!P4 STG.E.U8 desc[UR20][R12.64+0x38], R115 ;  /* 0x000038730c00c986 */ /* 0x000fe2000c101114 */
[----:B------:R-:W-:Y:S01]  /*73b0*/  ISETP.GE.AND P1, PT, R34, 0x89, PT ;  /* 0x000000892200780c */ /* 0x000fe20003f26270 */
[-C--:B------:R-:W-:Y:S01]  /*73c0*/  FMUL R21, R21, R8.reuse ;  /* 0x0000000815157220 */ /* 0x080fe20000400000 */
[----:B------:R-:W-:Y:S01]  /*73d0*/  F2FP.SATFINITE.E5M2.F32.PACK_AB_MERGE_C R97, RZ, R97, RZ ;  /* 0x00000061ff61723e */ /* 0x000fe200048060ff */
[----:B------:R1:W-:Y:S01]  /*73e0*/  @!P2 STG.E.U8 desc[UR20][R12.64+0x39], R5 ;  /* 0x000039050c00a986 */ /* 0x0003e2000c101114 */
[----:B------:R-:W-:Y:S01]  /*73f0*/  ISETP.LT.OR P4, PT, R33, 0x1, !P1 ;  /* 0x000000012100780c */ /* 0x000fe20004f81670 */
[-C--:B------:R-:W-:Y:S01]  /*7400*/  FMUL R89, R89, R8.reuse ;  /* 0x0000000859597220 */ /* 0x080fe20000400000 */
[----:B------:R-:W-:Y:S01]  /*7410*/  ISETP.LT.OR P2, PT, R33, 0xa, !P0 ;  /* 0x0000000a2100780c */ /* 0x000fe20004741670 */
[----:B------:R-:W-:Y:S01]  /*7420*/  FMUL R23, R23, R8 ;  /* 0x0000000817177220 */ /* 0x000fe20000400000 */
[----:B0-----:R-:W-:Y:S01]  /*7430*/  F2FP.SATFINITE.E5M2.F32.PACK_AB_MERGE_C R15, RZ, R108, RZ ;  /* 0x0000006cff0f723e */ /* 0x001fe200048060ff */
[----:B------:R-:W-:Y:S01]  /*7440*/  @!P6 STG.E.U8 desc[UR20][R10.64], R113 ;  /* 0x000000710a00e986 */ /* 0x000fe2000c101114 */
[C---:B------:R-:W-:Y:S01]  /*7450*/  ISETP.LT.OR P6, PT, R33.reuse, 0x2, !P1 ;  /* 0x000000022100780c */ /* 0x040fe20004fc1670 */
[-C--:B------:R-:W-:Y:S01]  /*7460*/  FMUL R20, R20, R8.reuse ;  /* 0x0000000814147220 */ /* 0x080fe20000400000 */
[----:B------:R-:W-:Y:S01]  /*7470*/  F2FP.SATFINITE.E5M2.F32.PACK_AB_MERGE_C R93, RZ, R93, RZ ;  /* 0x0000005dff5d723e */ /* 0x000fe200048060ff */
[----:B------:R-:W-:Y:S01]  /*7480*/  @!P5 STG.E.U8 desc[UR20][R10.64+0x1], R15 ;  /* 0x0000010f0a00d986 */ /* 0x000fe2000c101114 */
[----:B------:R-:W-:Y:S01]  /*7490*/  ISETP.LT.OR P5, PT, R33, 0x9, !P0 ;  /* 0x000000092100780c */ /* 0x000fe200047a1670 */
[----:B------:R-:W-:Y:S01]  /*74a0*/  FMUL R17, R17, R8 ;  /* 0x0000000811117220 */ /* 0x000fe20000400000 */
[----:B-1----:R-:W-:Y:S01]  /*74b0*/  F2FP.SATFINITE.E5M2.F32.PACK_AB_MERGE_C R5, RZ, R106, RZ ;  /* 0x0000006aff05723e */ /* 0x002fe200048060ff */
[----:B------:R-:W-:Y:S01]  /*74c0*/  @!P4 STG.E.U8 desc[UR20][R6.64], R111 ;  /* 0x0000006f0600c986 */ /* 0x000fe2000c101114 */
[----:B------:R-:W-:Y:S01]  /*74d0*/  F2FP.SATFINITE.E5M2.F32.PACK_AB_MERGE_C R13, RZ, R104, RZ ;  /* 0x00000068ff0d723e */ /* 0x000fe200048060ff */
[-C--:B------:R-:W-:Y:S01]  /*74e0*/  FMUL R16, R16, R8.reuse ;  /* 0x0000000810107220 */ /* 0x080fe20000400000 */
[----:B------:R-:W-:Y:S01]  /*74f0*/  ISETP.LT.OR P4, PT, R33, 0x9, !P1 ;  /* 0x000000092100780c */ /* 0x000fe20004f81670 */
[-C--:B------:R-:W-:Y:S01]  /*7500*/  FMUL R19, R19, R8.reuse ;  /* 0x0000000813137220 */ /* 0x080fe20000400000 */
[----:B------:R-:W-:Y:S01]  /*7510*/  F2FP.SATFINITE.E5M2.F32.PACK_AB_MERGE_C R91, RZ, R91, RZ ;  /* 0x0000005bff5b723e */ /* 0x000fe200048060ff */
[----:B------:R0:W-:Y:S01]  /*7520*/  @!P6 STG.E.U8 desc[UR20][R6.64+0x1], R5 ;  /* 0x000001050600e986 */ /* 0x0001e2000c101114 */
[C---:B------:R-:W-:Y:S01]  /*7530*/  ISETP.LT.OR P6, PT, R33.reuse, 0xa, !P1 ;  /* 0x0000000a2100780c */ /* 0x040fe20004fc1670 */
[----:B------:R-:W-:Y:S01]  /*7540*/  FMUL R18, R18, R8 ;  /* 0x0000000812127220 */ /* 0x000fe20000400000 */
[----:B------:R-:W-:Y:S01]  /*7550*/  F2FP.SATFINITE.E5M2.F32.PACK_AB_MERGE_C R21, RZ, R21, RZ ;  /* 0x00000015ff15723e */ /* 0x000fe200048060ff */
[----:B------:R1:W-:Y:S01]  /*7560*/  @!P2 STG.E.U8 desc[UR20][R10.64+0x9], R13 ;  /* 0x0000090d0a00a986 */ /* 0x0003e2000c101114 */
[----:B------:R-:W-:-:S02]  /*7570*/  ISETP.LT.OR P2, PT, R33, 0x12, !P0 ;  /* 0x000000122100780c */ /* 0x000fc40004741670 */
[----:B------:R-:W-:Y:S01]  /*7580*/  F2FP.SATFINITE.E5M2.F32.PACK_AB_MERGE_C R89, RZ, R89, RZ ;  /* 0x00000059ff59723e */ /* 0x000fe200048060ff */
[----:B------:R-:W-:Y:S01]  /*7590*/  @!P5 STG.E.U8 desc[UR20][R10.64+0x8], R107 ;  /* 0x0000086b0a00d986 */ /* 0x000fe2000c101114 */
[C---:B------:R-:W-:Y:S02]  /*75a0*/  ISETP.LT.OR P5, PT, R33.reuse, 0x11, !P0 ;  /* 0x000000112100780c */ /* 0x040fe400047a1670 */
[----:B------:R-:W-:Y:S01]  /*75b0*/  F2FP.SATFINITE.E5M2.F32.PACK_AB_MERGE_C R23, RZ, R23, RZ ;  /* 0x00000017ff17723e */ /* 0x000fe200048060ff */
[----:B------:R-:W-:Y:S01]  /*75c0*/  @!P4 STG.E.U8 desc[UR20][R6.64+0x8], R109 ;  /* 0x0000086d0600c986 */ /* 0x000fe2000c101114 */
[----:B0-----:R-:W-:Y:S02]  /*75d0*/  F2FP.SATFINITE.E5M2.F32.PACK_AB_MERGE_C R5, RZ, R102, RZ ;  /* 0x00000066ff05723e */ /* 0x001fe400048060ff */
[C---:B------:R-:W-:Y:S02]  /*75e0*/  ISETP.LT.OR P4, PT, R33.reuse, 0x11, !P1 ;  /* 0x000000112100780c */ /* 0x040fe40004f81670 */
[----:B-1----:R-:W-:Y:S01]  /*75f0*/  F2FP.SATFINITE.E5M2.F32.PACK_AB_MERGE_C R13, RZ, R98, RZ ;  /* 0x00000062ff0d723e */ /* 0x002fe200048060ff */
[----:B------:R0:W-:Y:S01]  /*7600*/  @!P6 STG.E.U8 desc[UR20][R6.64+0x9], R5 ;  /* 0x000009050600e986 */ /* 0x0001e2000c101114 */
[----:B------:R-:W-:-:S02]  /*7610*/  ISETP.LT.OR P6, PT, R33, 0x12, !P1 ;  /* 0x000000122100780c */ /* 0x000fc40004fc1670 */
[----:B------:R-:W-:Y:S01]  /*7620*/  F2FP.SATFINITE.E5M2.F32.PACK_AB_MERGE_C R17, RZ, R17, RZ ;  /* 0x00000011ff11723e */ /* 0x000fe200048060ff */
[----:B------:R1:W-:Y:S01]  /*7630*/  @!P2 STG.E.U8 desc[UR20][R10.64+0x11], R13 ;  /* 0x0000110d0a00a986 */ /* 0x0003e2000c101114 */
[C---:B------:R-:W-:Y:S02]  /*7640*/  ISETP.LT.OR P2, PT, R33.reuse, 0x1a, !P0 ;  /* 0x0000001a2100780c */ /* 0x040fe40004741670 */
[----:B------:R-:W-:Y:S01]  /*7650*/  F2FP.SATFINITE.E5M2.F32.PACK_AB_MERGE_C R19, RZ, R19, RZ ;  /* 0x00000013ff13723e */ /* 0x000fe200048060ff */
[----:B------:R-:W-:Y:S01]  /*7660*/  @!P5 STG.E.U8 desc[UR20][R10.64+0x10], R105 ;  /* 0x000010690a00d986 */ /* 0x000fe2000c101114 */
[----:B------:R-:W-:Y:S02]  /*7670*/  ISETP.LT.OR P5, PT, R33, 0x19, !P0 ;  /* 0x000000192100780c */ /* 0x000fe400047a1670 */
[----:B------:R-:W-:Y:S01]  /*7680*/  F2FP.SATFINITE.E5M2.F32.PACK_AB_MERGE_C R15, RZ, R18, RZ ;  /* 0x00000012ff0f723e */ /* 0x000fe200048060ff */
[----:B------:R-:W-:Y:S01]  /*7690*/  @!P4 STG.E.U8 desc[UR20][R6.64+0x10], R103 ;  /* 0x000010670600c986 */ /* 0x000fe2000c101114 */
[----:B0-----:R-:W-:-:S02]  /*76a0*/  F2FP.SATFINITE.E5M2.F32.PACK_AB_MERGE_C R5, RZ, R100, RZ ;  /* 0x00000064ff05723e */ /* 0x001fc400048060ff */
[C---:B------:R-:W-:Y:S02]  /*76b0*/  ISETP.LT.OR P4, PT, R33.reuse, 0x19, !P1 ;  /* 0x000000192100780c */ /* 0x040fe40004f81670 */
[----:B-1----:R-:W-:Y:S01]  /*76c0*/  F2FP.SATFINITE.E5M2.F32.PACK_AB_MERGE_C R13, RZ, R96, RZ ;  /* 0x00000060ff0d723e */ /* 0x002fe200048060ff */
[----:B------:R0:W-:Y:S01]  /*76d0*/  @!P6 STG.E.U8 desc[UR20][R6.64+0x11], R5 ;  /* 0x000011050600e986 */ /* 0x0001e2000c101114 */
[----:B------:R-:W-:-:S03]  /*76e0*/  ISETP.LT.OR P6, PT, R33, 0x1a, !P1 ;  /* 0x0000001a2100780c */ /* 0x000fc60004fc1670 */
[----:B------:R1:W-:Y:S01]  /*76f0*/  @!P2 STG.E.U8 desc[UR20][R10.64+0x19], R13 ;  /* 0x0000190d0a00a986 */ /* 0x0003e2000c101114 */
[----:B------:R-:W-:-:S03]  /*7700*/  ISETP.LT.OR P2, PT, R33, 0x22, !P0 ;  /* 0x000000222100780c */ /* 0x000fc60004741670 */
[----:B------:R-:W-:Y:S01]  /*7710*/  @!P5 STG.E.U8 desc[UR20][R10.64+0x18], R101 ;  /* 0x000018650a00d986 */ /* 0x000fe2000c101114 */
[C---:B------:R-:W-:Y:S02]  /*7720*/  ISETP.LT.OR P5, PT, R33.reuse, 0x21, !P0 ;  /* 0x000000212100780c */ /* 0x040fe400047a1670 */
[----:B0-----:R-:W-:Y:S01]  /*7730*/  F2FP.SATFINITE.E5M2.F32.PACK_AB_MERGE_C R5, RZ, R94, RZ ;  /* 0x0000005eff05723e */ /* 0x001fe200048060ff */
[----:B------:R-:W-:Y:S01]  /*7740*/  @!P4 STG.E.U8 desc[UR20][R6.64+0x18], R99 ;  /* 0x000018630600c986 */ /* 0x000fe2000c101114 */
        /* <DEDUP_REMOVED lines=25> */
[C---:B------:R-:W-:Y:S02]  /*78e0*/  ISETP.LT.OR P2, PT, R33.reuse, 0x39, !P0 ;  /* 0x000000392100780c */ /* 0x040fe40004741670 */
[C---:B------:R-:W-:Y:S01]  /*78f0*/  ISETP.LT.OR P0, PT, R33.reuse, 0x3a, !P0 ;  /* 0x0000003a2100780c */ /* 0x040fe20004701670 */
[----:B------:R1:W-:Y:S01]  /*7900*/  @!P5 STG.E.U8 desc[UR20][R10.64+0x30], R89 ;  /* 0x000030590a00d986 */ /* 0x0003e2000c101114 */
[C---:B------:R-:W-:Y:S02]  /*7910*/  ISETP.LT.OR P5, PT, R33.reuse, 0x39, !P1 ;  /* 0x000000392100780c */ /* 0x040fe40004fa1670 */
[----:B------:R-:W-:Y:S01]  /*7920*/  ISETP.LT.OR P1, PT, R33, 0x3a, !P1 ;  /* 0x0000003a2100780c */ /* 0x000fe20004f21670 */
[----:B------:R1:W-:Y:S01]  /*7930*/  @!P4 STG.E.U8 desc[UR20][R6.64+0x30], R23 ;  /* 0x000030170600c986 */ /* 0x0003e2000c101114 */
[----:B0-----:R-:W-:-:S05]  /*7940*/  F2FP.SATFINITE.E5M2.F32.PACK_AB_MERGE_C R5, RZ, R20, RZ ;  /* 0x00000014ff05723e */ /* 0x001fca00048060ff */
[----:B------:R1:W-:Y:S04]  /*7950*/  @!P6 STG.E.U8 desc[UR20][R6.64+0x31], R5 ;  /* 0x000031050600e986 */ /* 0x0003e8000c101114 */
[----:B------:R1:W-:Y:S04]  /*7960*/  @!P2 STG.E.U8 desc[UR20][R10.64+0x38], R17 ;  /* 0x000038110a00a986 */ /* 0x0003e8000c101114 */
[----:B------:R1:W-:Y:S04]  /*7970*/  @!P0 STG.E.U8 desc[UR20][R10.64+0x39], R13 ;  /* 0x0000390d0a008986 */ /* 0x0003e8000c101114 */
[----:B------:R1:W-:Y:S04]  /*7980*/  @!P5 STG.E.U8 desc[UR20][R6.64+0x38], R19 ;  /* 0x000038130600d986 */ /* 0x0003e8000c101114 */
[----:B------:R1:W-:Y:S02]  /*7990*/  @!P1 STG.E.U8 desc[UR20][R6.64+0x39], R15 ;  /* 0x0000390f06009986 */ /* 0x0003e4000c101114 */
.L_x_161:
[----:B------:R-:W-:Y:S05]  /*79a0*/  BSYNC B0 ;  /* 0x0000000000007941 */ /* 0x000fea0003800000 */
.L_x_31:
[----:B------:R-:W-:Y:S01]  /*79b0*/  ULDC UR6, c[0x0][0xc] ;  /* 0x0000030000067ab9 */ /* 0x000fe20000000800 */
[----:B------:R-:W-:Y:S01]  /*79c0*/  ULDC UR7, c[0x0][0x10] ;  /* 0x0000040000077ab9 */ /* 0x000fe20000000800 */
[----:B01---5:R-:W0:Y:S01]  /*79d0*/  LDC R5, c[0x0][0x14] ;  /* 0x00000500ff057b82 */ /* 0x023e220000000800 */
[----:B------:R-:W-:Y:S01]  /*79e0*/  UIMAD.WIDE.U32 UR6, UR6, UR7, URZ ;  /* 0x00000007060672a5 */ /* 0x000fe2000f8e003f */
[----:B------:R-:W-:Y:S01]  /*79f0*/  PRMT R6, RZ, 0x7610, R6 ;  /* 0x00007610ff067816 */ /* 0x000fe20000000006 */
[----:B------:R-:W-:-:S04]  /*7a00*/  IMAD.MOV.U32 R7, RZ, RZ, -0x1 ;  /* 0xffffffffff077424 */ /* 0x000fc800078e00ff */
[----:B0-----:R-:W-:-:S04]  /*7a10*/  IMAD.WIDE.U32 R2, R5, UR6, R2 ;  /* 0x0000000605027c25 */ /* 0x001fc8000f8e0002 */
[----:B------:R-:W-:Y:S01]  /*7a20*/  IMAD R5, R5, UR7, RZ ;  /* 0x0000000705057c24 */ /* 0x000fe2000f8e02ff */
[----:B------:R-:W-:Y:S02]  /*7a30*/  ULDC.64 UR6, c[0x0][0x650] ;  /* 0x0001940000067ab9 */ /* 0x000fe40000000a00 */
[----:B------:R-:W-:Y:S01]  /*7a40*/  ISETP.GE.U32.AND P0, PT, R2, UR6, PT ;  /* 0x0000000602007c0c */ /* 0x000fe2000bf06070 */
[----:B------:R-:W-:Y:S02]  /*7a50*/  IMAD.IADD R3, R3, 0x1, R5 ;  /* 0x0000000103037824 */ /* 0x000fe400078e0205 */
[----:B------:R-:W-:-:S03]  /*7a60*/  IMAD.MOV.U32 R5, RZ, RZ, -0x1 ;  /* 0xffffffffff057424 */ /* 0x000fc600078e00ff */
[----:B------:R-:W-:-:S13]  /*7a70*/  ISETP.GE.U32.AND.EX P0, PT, R3, UR7, PT, P0 ;  /* 0x0000000703007c0c */ /* 0x000fda000bf06100 */
[----:B------:R-:W-:Y:S05]  /*7a80*/  @P0 BRA `(.L_x_162) ;  /* 0x0000000400600947 */ /* 0x000fea0003800000 */
[----:B------:R-:W0:Y:S01]  /*7a90*/  S2R R20, SR_CTAID.X ;  /* 0x0000000000147919 */ /* 0x000e220000002500 */
[----:B------:R-:W1:Y:S01]  /*7aa0*/  LDC.64 R14, c[0x0][0x628] ;  /* 0x00018a00ff0e7b82 */ /* 0x000e620000000a00 */
[----:B------:R-:W-:Y:S01]  /*7ab0*/  ULDC UR6, c[0x0][0x150] ;  /* 0x0000540000067ab9 */ /* 0x000fe20000000800 */
[----:B--234-:R-:W-:Y:S01]  /*7ac0*/  IMAD.MOV.U32 R12, RZ, RZ, R2 ;  /* 0x000000ffff0c7224 */ /* 0x01cfe200078e0002 */
[----:B------:R-:W2:Y:S01]  /*7ad0*/  S2R R22, SR_CTAID.Y ;  /* 0x0000000000167919 */ /* 0x000ea20000002600 */
[----:B------:R-:W-:-:S04]  /*7ae0*/  IMAD.MOV.U32 R13, RZ, RZ, R3 ;  /* 0x000000ffff0d7224 */ /* 0x000fc800078e0003 */
[----:B------:R-:W3:Y:S08]  /*7af0*/  LDC R23, c[0x0][0x144] ;  /* 0x00005100ff177b82 */ /* 0x000ef00000000800 */
[----:B------:R-:W4:Y:S08]  /*7b00*/  LDC R16, c[0x0][0x630] ;  /* 0x00018c00ff107b82 */ /* 0x000f300000000800 */
[----:B------:R-:W2:Y:S01]  /*7b10*/  LDC.64 R18, c[0x0][0x620] ;  /* 0x00018800ff127b82 */ /* 0x000ea20000000a00 */
[----:B-1----:R-:W-:-:S04]  /*7b20*/  ISETP.NE.U32.AND P0, PT, R14, RZ, PT ;  /* 0x000000ff0e00720c */ /* 0x002fc80003f05070 */
[----:B------:R-:W-:Y:S02]  /*7b30*/  ISETP.NE.AND.EX P0, PT, R15, RZ, PT, P0 ;  /* 0x000000ff0f00720c */ /* 0x000fe40003f05300 */
[----:B0-----:R-:W-:-:S05]  /*7b40*/  I2FP.F32.U32 R5, R20 ;  /* 0x0000001400057245 */ /* 0x001fca0000201000 */
[----:B------:R-:W-:-:S04]  /*7b50*/  FMUL R5, R5, UR6 ;  /* 0x0000000605057c20 */ /* 0x000fc80008400000 */
[----:B------:R0:W1:Y:S02]  /*7b60*/  F2I.U32.TRUNC.NTZ R21, R5 ;  /* 0x0000000500157305 */ /* 0x000064000020f000 */
[----:B---34-:R-:W-:Y:S05]  /*7b70*/  @!P0 BRA `(.L_x_163) ;  /* 0x0000000000288947 */ /* 0x018fea0003800000 */
[----:B0-----:R-:W0:Y:S02]  /*7b80*/  LDC R5, c[0x0][0x634] ;  /* 0x00018d00ff057b82 */ /* 0x001e240000000800 */
        /* <DEDUP_REMOVED lines=9> */
.L_x_163:
[-CC-:B------:R-:W-:Y:S01]  /*7c20*/  SHF.R.U64 R17, R12, R16.reuse, R13.reuse ;  /* 0x000000100c117219 */ /* 0x180fe2000000120d */
[----:B------:R-:W3:Y:S01]  /*7c30*/  LDC.64 R28, c[0x0][0x640] ;  /* 0x00019000ff1c7b82 */ /* 0x000ee20000000a00 */
[----:B0-----:R-:W-:Y:S01]  /*7c40*/  SHF.R.U32.HI R5, RZ, R16, R13 ;  /* 0x00000010ff057219 */ /* 0x001fe2000001160d */
[----:B-1----:R-:W-:Y:S01]  /*7c50*/  IMAD.MOV R21, RZ, RZ, -R21 ;  /* 0x000000ffff157224 */ /* 0x002fe200078e0a15 */
[----:B------:R-:W-:Y:S01]  /*7c60*/  IADD3 R11, P0, RZ, -R17, RZ ;  /* 0x80000011ff0b7210 */ /* 0x000fe20007f1e0ff */
[----:B------:R-:W-:Y:S02]  /*7c70*/  ULDC UR6, c[0x0][0x154] ;  /* 0x0000550000067ab9 */ /* 0x000fe40000000800 */
[----:B------:R-:W-:Y:S02]  /*7c80*/  IMAD R23, R23, R21, R20 ;  /* 0x0000001517177224 */ /* 0x000fe400078e0214 */
[----:B------:R-:W0:Y:S01]  /*7c90*/  LDC R12, c[0x0][0x618] ;  /* 0x00018600ff0c7b82 */ /* 0x000e220000000800 */
[----:B------:R-:W-:-:S02]  /*7ca0*/  IMAD.X R5, RZ, RZ, ~R5, P0 ;  /* 0x000000ffff057224 */ /* 0x000fc400000e0e05 */
[----:B--2---:R-:W-:-:S04]  /*7cb0*/  IMAD.WIDE.U32 R6, R11, R18, R2 ;  /* 0x000000120b067225 */ /* 0x004fc800078e0002 */
[----:B------:R-:W-:Y:S01]  /*7cc0*/  IMAD R10, R5, R18, RZ ;  /* 0x00000012050a7224 */ /* 0x000fe200078e02ff */
[----:B------:R-:W1:Y:S03]  /*7cd0*/  LDC R24, c[0x0][0x608] ;  /* 0x00018200ff187b82 */ /* 0x000e660000000800 */
[----:B------:R-:W-:Y:S02]  /*7ce0*/  IMAD R5, R11, R19, R10 ;  /* 0x000000130b057224 */ /* 0x000fe400078e020a */
[----:B------:R-:W-:Y:S02]  /*7cf0*/  IMAD.MOV.U32 R11, RZ, RZ, 0x1 ;  /* 0x00000001ff0b7424 */ /* 0x000fe400078e00ff */
[----:B------:R-:W-:Y:S01]  /*7d00*/  IMAD.IADD R5, R7, 0x1, R5 ;  /* 0x0000000107057824 */ /* 0x000fe200078e0205 */
[----:B------:R-:W2:Y:S01]  /*7d10*/  LDC R26, c[0x0][0x658] ;  /* 0x00019600ff1a7b82 */ /* 0x000ea20000000800 */
[----:B------:R-:W-:-:S02]  /*7d20*/  I2FP.F32.U32 R7, R22 ;  /* 0x0000001600077245 */ /* 0x000fc40000201000 */
[----:B---3--:R-:W-:-:S03]  /*7d30*/  ISETP.NE.U32.AND P0, PT, R28, RZ, PT ;  /* 0x000000ff1c00720c */ /* 0x008fc60003f05070 */
[----:B------:R-:W-:Y:S01]  /*7d40*/  FMUL R10, R7, UR6 ;  /* 0x00000006070a7c20 */ /* 0x000fe20008400000 */
[----:B------:R-:W-:Y:S01]  /*7d50*/  ISETP.NE.AND.EX P0, PT, R29, RZ, PT, P0 ;  /* 0x000000ff1d00720c */ /* 0x000fe20003f05300 */
[----:B------:R-:W3:Y:S01]  /*7d60*/  LDC R21, c[0x0][0x148] ;  /* 0x00005200ff157b82 */ /* 0x000ee20000000800 */
[-CC-:B0-----:R-:W-:Y:S01]  /*7d70*/  SHF.R.U64 R16, R6, R12.reuse, R5.reuse ;  /* 0x0000000c06107219 */ /* 0x181fe20000001205 */
[----:B------:R0:W4:Y:S01]  /*7d80*/  F2I.U32.TRUNC.NTZ R18, R10 ;  /* 0x0000000a00127305 */ /* 0x000122000020f000 */
[----:B------:R-:W-:Y:S01]  /*7d90*/  SHF.R.U32.HI R5, RZ, R12, R5 ;  /* 0x0000000cff057219 */ /* 0x000fe20000011605 */
[----:B------:R-:W-:-:S04]  /*7da0*/  IMAD.MOV.U32 R7, RZ, RZ, -0x1 ;  /* 0xffffffffff077424 */ /* 0x000fc800078e00ff */
[----:B------:R-:W0:Y:S01]  /*7db0*/  LDC R20, c[0x0][0x600] ;  /* 0x00018000ff147b82 */ /* 0x000e220000000800 */
[-CC-:B-1----:R-:W-:Y:S02]  /*7dc0*/  SHF.R.U64 R14, R16, R24.reuse, R5.reuse ;  /* 0x00000018100e7219 */ /* 0x182fe40000001205 */
[----:B------:R-:W-:-:S05]  /*7dd0*/  SHF.R.U32.HI R5, RZ, R24, R5 ;  /* 0x00000018ff057219 */ /* 0x000fca0000011605 */
[----:B------:R-:W1:Y:S01]  /*7de0*/  LDC R27, c[0x0][0x648] ;  /* 0x00019200ff1b7b82 */ /* 0x000e620000000800 */
[-C--:B--2---:R-:W-:Y:S02]  /*7df0*/  SHF.L.U32 R6, R7, R26.reuse, RZ ;  /* 0x0000001a07067219 */ /* 0x084fe400000006ff */
[-CC-:B------:R-:W-:Y:S02]  /*7e00*/  SHF.R.U64 R19, R14, R26.reuse, R5.reuse ;  /* 0x0000001a0e137219 */ /* 0x180fe40000001205 */
[----:B------:R-:W-:Y:S02]  /*7e10*/  SHF.R.U32.HI R7, RZ, R26, R5 ;  /* 0x0000001aff077219 */ /* 0x000fe40000011605 */
[----:B------:R-:W-:Y:S01]  /*7e20*/  LOP3.LUT R25, RZ, R6, RZ, 0x33, !PT ;  /* 0x00000006ff197212 */ /* 0x000fe200078e33ff */
[----:B------:R-:W2:Y:S01]  /*7e30*/  LDC R30, c[0x0][0x638] ;  /* 0x00018e00ff1e7b82 */ /* 0x000ea20000000800 */
[----:B------:R-:W-:Y:S01]  /*7e40*/  SHF.L.U32 R26, R11, R26, RZ ;  /* 0x0000001a0b1a7219 */ /* 0x000fe200000006ff */
[----:B------:R-:W-:-:S06]  /*7e50*/  IMAD.MOV.U32 R6, RZ, RZ, R19 ;  /* 0x000000ffff067224 */ /* 0x000fcc00078e0013 */
[----:B------:R-:W0:Y:S01]  /*7e60*/  LDC R31, c[0x0][0x610] ;  /* 0x00018400ff1f7b82 */ /* 0x000e220000000800 */
[----:B----4-:R-:W-:Y:S05]  /*7e70*/  @!P0 BRA `(.L_x_164) ;  /* 0x0000000000288947 */ /* 0x010fea0003800000 */
[----:B------:R-:W4:Y:S02]  /*7e80*/  LDC R6, c[0x0][0x64c] ;  /* 0x00019300ff067b82 */ /* 0x000f240000000800 */
[----:B----4-:R-:W-:-:S05]  /*7e90*/  IADD3 R5, P0, R19, R6, RZ ;  /* 0x0000000613057210 */ /* 0x010fca0007f1e0ff */
[----:B------:R-:W-:-:S04]  /*7ea0*/  IMAD.X R15, RZ, RZ, R7, P0 ;  /* 0x000000ffff0f7224 */ /* 0x000fc800000e0607 */
[----:B------:R-:W-:-:S04]  /*7eb0*/  IMAD.WIDE.U32 R6, R15, R28, RZ ;  /* 0x0000001c0f067225 */ /* 0x000fc800078e00ff */
[----:B0-----:R-:W-:-:S04]  /*7ec0*/  IMAD.WIDE.U32 R10, P0, R5, R29, R6 ;  /* 0x0000001d050a7225 */ /* 0x001fc80007800006 */
[----:B------:R-:W-:-:S04]  /*7ed0*/  IMAD.WIDE.U32 R6, R5, R28, RZ ;  /* 0x0000001c05067225 */ /* 0x000fc800078e00ff */
[----:B------:R-:W-:Y:S01]  /*7ee0*/  IMAD.X R13, RZ, RZ, RZ, P0 ;  /* 0x000000ffff0d7224 */ /* 0x000fe200000e06ff */
[----:B------:R-:W-:Y:S01]  /*7ef0*/  IADD3 RZ, P0, R7, R10, RZ ;  /* 0x0000000a07ff7210 */ /* 0x000fe20007f1e0ff */
[----:B------:R-:W-:-:S04]  /*7f00*/  IMAD.MOV.U32 R12, RZ, RZ, R11 ;  /* 0x000000ffff0c7224 */ /* 0x000fc800078e000b */
[----:B------:R-:W-:-:S08]  /*7f10*/  IMAD.WIDE.U32.X R6, R15, R29, R12, P0 ;  /* 0x0000001d0f067225 */ /* 0x000fd000000e040c */
.L_x_164:
[----:B-1----:R-:W-:Y:S01]  /*7f20*/  SHF.R.U64 R5, R6, R27, R7 ;  /* 0x0000001b06057219 */ /* 0x002fe20000001207 */
[----:B0-----:R-:W-:Y:S01]  /*7f30*/  VIADD R7, R20, 0xffffffff ;  /* 0xffffffff14077836 */ /* 0x001fe20000000000 */
[----:B------:R-:W-:Y:S01]  /*7f40*/  LOP3.LUT R32, R14, R25, RZ, 0xc0, !PT ;  /* 0x000000190e207212 */ /* 0x000fe200078ec0ff */
[----:B------:R-:W-:Y:S02]  /*7f50*/  IMAD.MOV R18, RZ, RZ, -R18 ;  /* 0x000000ffff127224 */ /* 0x000fe400078e0a12 */
[----:B------:R-:W-:Y:S01]  /*7f60*/  IMAD.MOV R6, RZ, RZ, -R5 ;  /* 0x000000ffff067224 */ /* 0x000fe200078e0a05 */
[----:B------:R-:W-:Y:S01]  /*7f70*/  LOP3.LUT R16, R16, R7, RZ, 0xc0, !PT ;  /* 0x0000000710107212 */ /* 0x000fe200078ec0ff */
[----:B------:R-:W-:Y:S02]  /*7f80*/  IMAD R32, R26, R5, R32 ;  /* 0x000000051a207224 */ /* 0x000fe400078e0220 */
[----:B---3--:R-:W-:Y:S02]  /*7f90*/  @P3 IMAD R23, R21, R18, R22 ;  /* 0x0000001215173224 */ /* 0x008fe400078e0216 */
[----:B--2---:R-:W-:-:S02]  /*7fa0*/  IMAD R5, R6, R30, R19 ;  /* 0x0000001e06057224 */ /* 0x004fc400078e0213 */
[----:B------:R-:W-:Y:S02]  /*7fb0*/  IMAD R32, R32, R31, R23 ;  /* 0x0000001f20207224 */ /* 0x000fe400078e0217 */
[----:B------:R-:W-:Y:S02]  /*7fc0*/  IMAD R5, R5, R20, R16 ;  /* 0x0000001405057224 */ /* 0x000fe400078e0210 */
[----:B------:R-:W-:-:S03]  /*7fd0*/  IMAD.MOV.U32 R6, RZ, RZ, 0x1 ;  /* 0x00000001ff067424 */ /* 0x000fc600078e00ff */
[----:B------:R-:W-:Y:S02]  /*7fe0*/  SEL R7, R5, R32, !P3 ;  /* 0x0000002005077207 */ /* 0x000fe40005800000 */
[----:B------:R-:W-:Y:S01]  /*7ff0*/  SEL R32, R32, R5, !P3 ;  /* 0x0000000520207207 */ /* 0x000fe20005800000 */
[----:B------:R-:W-:-:S07]  /*8000*/  IMAD.MOV.U32 R5, RZ, RZ, R17 ;  /* 0x000000ffff057224 */ /* 0x000fce00078e0011 */
.L_x_162:
[----:B------:R-:W-:Y:S01]  /*8010*/  LOP3.LUT P0, RZ, R6, 0xff, RZ, 0xc0, !PT ;  /* 0x000000ff06ff7812 */ /* 0x000fe2000780c0ff */
[----:B------:R-:W-:-:S12]  /*8020*/  IMAD.MOV.U32 R6, RZ, RZ, R32 ;  /* 0x000000ffff067224 */ /* 0x000fd800078e0020 */
[----:B------:R-:W-:Y:S05]  /*8030*/  @P0 BRA `(.L_x_165) ;  /* 0xffffff8c00c00947 */ /* 0x000fea000383ffff */
[----:B------:R-:W-:Y:S05]  /*8040*/  EXIT ;  /* 0x000000000000794d */ /* 0x000fea0003800000 */
.L_x_3:
[----:B0-----:R-:W-:Y:S01]  /*8050*/  ULDC.64 UR4, c[0x0][0x650] ;  /* 0x0001940000047ab9 */ /* 0x001fe20000000a00 */
        /* <DEDUP_REMOVED lines=25> */
.L_x_167:
[--C-:B------:R-:W-:Y:S01]  /*81f0*/  SHF.R.U64 R16, R14, R18, R15.reuse ;  /* 0x000000120e107219 */ /* 0x100fe2000000120f */
[----:B------:R-:W0:Y:S01]  /*8200*/  LDC R22, c[0x0][0x618] ;  /* 0x00018600ff167b82 */ /* 0x000e220000000800 */
[----:B------:R-:W-:Y:S01]  /*8210*/  I2FP.F32.U32 R7, R8 ;  /* 0x0000000800077245 */ /* 0x000fe20000201000 */
[----:B------:R-:W-:Y:S01]  /*8220*/  ULDC UR4, c[0x0][0x150] ;  /* 0x0000540000047ab9 */ /* 0x000fe20000000800 */
[----:B------:R-:W-:Y:S02]  /*8230*/  SHF.R.U32.HI R6, RZ, R18, R15 ;  /* 0x00000012ff067219 */ /* 0x000fe4000001160f */
[----:B------:R-:W-:Y:S01]  /*8240*/  IADD3 R9, P0, RZ, -R16, RZ ;  /* 0x80000010ff097210 */ /* 0x000fe20007f1e0ff */
[----:B------:R-:W-:Y:S01]  /*8250*/  FMUL R13, R7, UR4 ;  /* 0x00000004070d7c20 */ /* 0x000fe20008400000 */
[----:B------:R-:W-:Y:S01]  /*8260*/  ULDC UR4, c[0x0][0x154] ;  /* 0x0000550000047ab9 */ /* 0x000fe20000000800 */
[----:B------:R-:W1:Y:S02]  /*8270*/  LDC.64 R24, c[0x0][0x640] ;  /* 0x00019000ff187b82 */ /* 0x000e640000000a00 */
[----:B------:R-:W-:-:S02]  /*8280*/  IMAD.X R11, RZ, RZ, ~R6, P0 ;  /* 0x000000ffff0b7224 */ /* 0x000fc400000e0e06 */
[----:B------:R-:W2:Y:S01]  /*8290*/  F2I.U32.TRUNC.NTZ R13, R13 ;  /* 0x0000000d000d7305 */ /* 0x000ea2000020f000 */
[----:B------:R-:W-:-:S03]  /*82a0*/  IMAD.WIDE.U32 R6, R9, R20, R2 ;  /* 0x0000001409067225 */ /* 0x000fc600078e0002 */
[----:B------:R-:W3:Y:S01]  /*82b0*/  LDC R15, c[0x0][0x144] ;  /* 0x00005100ff0f7b82 */ /* 0x000ee20000000800 */
[----:B------:R-:W-:-:S04]  /*82c0*/  IMAD R12, R11, R20, RZ ;  /* 0x000000140b0c7224 */ /* 0x000fc800078e02ff */
[----:B------:R-:W-:Y:S02]  /*82d0*/  IMAD R9, R9, R21, R12 ;  /* 0x0000001509097224 */ /* 0x000fe400078e020c */
[----:B------:R-:W-:Y:S01]  /*82e0*/  IMAD.MOV.U32 R12, RZ, RZ, -0x1 ;  /* 0xffffffffff0c7424 */ /* 0x000fe200078e00ff */
[----:B------:R-:W4:Y:S01]  /*82f0*/  LDC R18, c[0x0][0x608] ;  /* 0x00018200ff127b82 */ /* 0x000f220000000800 */
[----:B------:R-:W-:Y:S01]  /*8300*/  IMAD.IADD R7, R7, 0x1, R9 ;  /* 0x0000000107077824 */ /* 0x000fe200078e0209 */
[----:B------:R-:W-:-:S04]  /*8310*/  I2FP.F32.U32 R9, R10 ;  /* 0x0000000a00097245 */ /* 0x000fc80000201000 */
[-C--:B0-----:R-:W-:Y:S01]  /*8320*/  SHF.R.U64 R14, R6, R22.reuse, R7 ;  /* 0x00000016060e7219 */ /* 0x081fe20000001207 */
[----:B--2---:R-:W-:Y:S01]  /*8330*/  IMAD.MOV R6, RZ, RZ, -R13 ;  /* 0x000000ffff067224 */ /* 0x004fe200078e0a0d */
[----:B------:R-:W0:Y:S01]  /*8340*/  LDC R11, c[0x0][0x658] ;  /* 0x00019600ff0b7b82 */ /* 0x000e220000000800 */
[----:B-1----:R-:W-:Y:S01]  /*8350*/  ISETP.NE.U32.AND P0, PT, R24, RZ, PT ;  /* 0x000000ff1800720c */ /* 0x002fe20003f05070 */
[----:B------:R-:W-:Y:S01]  /*8360*/  FMUL R9, R9, UR4 ;  /* 0x0000000409097c20 */ /* 0x000fe20008400000 */
[----:B------:R-:W-:Y:S02]  /*8370*/  SHF.R.U32.HI R7, RZ, R22, R7 ;  /* 0x00000016ff077219 */ /* 0x000fe40000011607 */
[----:B------:R-:W-:-:S03]  /*8380*/  ISETP.NE.AND.EX P0, PT, R25, RZ, PT, P0 ;  /* 0x000000ff1900720c */ /* 0x000fc60003f05300 */
[----:B------:R-:W1:Y:S01]  /*8390*/  LDC R21, c[0x0][0x148] ;  /* 0x00005200ff157b82 */ /* 0x000e620000000800 */
[----:B---3--:R-:W-:Y:S02]  /*83a0*/  IMAD R22, R15, R6, R8 ;  /* 0x000000060f167224 */ /* 0x008fe400078e0208 */
[----:B------:R-:W-:-:S05]  /*83b0*/  IMAD.MOV.U32 R8, RZ, RZ, 0x1 ;  /* 0x00000001ff087424 */ /* 0x000fca00078e00ff */
[----:B------:R-:W2:Y:S01]  /*83c0*/  LDC R20, c[0x0][0x600] ;  /* 0x00018000ff147b82 */ /* 0x000ea20000000800 */
[-CC-:B----4-:R-:W-:Y:S02]  /*83d0*/  SHF.R.U64 R17, R14, R18.reuse, R7.reuse ;  /* 0x000000120e117219 */ /* 0x190fe40000001207 */
[----:B------:R-:W-:Y:S02]  /*83e0*/  SHF.R.U32.HI R6, RZ, R18, R7 ;  /* 0x00000012ff067219 */ /* 0x000fe40000011607 */
[----:B------:R3:W4:Y:S03]  /*83f0*/  F2I.U32.TRUNC.NTZ R18, R9 ;  /* 0x0000000900127305 */ /* 0x000726000020f000 */
[----:B------:R-:W1:Y:S01]  /*8400*/  LDC R23, c[0x0][0x648] ;  /* 0x00019200ff177b82 */ /* 0x000e620000000800 */
[-C--:B0-----:R-:W-:Y:S02]  /*8410*/  SHF.R.U64 R19, R17, R11.reuse, R6 ;  /* 0x0000000b11137219 */ /* 0x081fe40000001206 */
[----:B------:R-:W-:-:S02]  /*8420*/  SHF.L.U32 R12, R12, R11, RZ ;  /* 0x0000000b0c0c7219 */ /* 0x000fc400000006ff */
[-C--:B------:R-:W-:Y:S01]  /*8430*/  SHF.R.U32.HI R7, RZ, R11.reuse, R6 ;  /* 0x0000000bff077219 */ /* 0x080fe20000011606 */
[----:B------:R-:W-:Y:S01]  /*8440*/  IMAD.MOV.U32 R6, RZ, RZ, R19 ;  /* 0x000000ffff067224 */ /* 0x000fe200078e0013 */
[----:B------:R-:W-:Y:S01]  /*8450*/  SHF.L.U32 R27, R8, R11, RZ ;  /* 0x0000000b081b7219 */ /* 0x000fe200000006ff */
[----:B------:R-:W0:Y:S01]  /*8460*/  LDC R26, c[0x0][0x638] ;  /* 0x00018e00ff1a7b82 */ /* 0x000e220000000800 */
[----:B------:R-:W-:-:S07]  /*8470*/  LOP3.LUT R28, RZ, R12, RZ, 0x33, !PT ;  /* 0x0000000cff1c7212 */ /* 0x000fce00078e33ff */
[----:B------:R-:W0:Y:S01]  /*8480*/  LDC R29, c[0x0][0x610] ;  /* 0x00018400ff1d7b82 */ /* 0x000e220000000800 */
[----:B---34-:R-:W-:Y:S05]  /*8490*/  @!P0 BRA `(.L_x_168) ;  /* 0x0000000000288947 */ /* 0x018fea0003800000 */
        /* <DEDUP_REMOVED lines=10> */
.L_x_168:
[----:B-1----:R-:W-:Y:S01]  /*8540*/  SHF.R.U64 R7, R6, R23, R7 ;  /* 0x0000001706077219 */ /* 0x002fe20000001207 */
[----:B--2---:R-:W-:Y:S01]  /*8550*/  VIADD R9, R20, 0xffffffff ;  /* 0xffffffff14097836 */ /* 0x004fe20000000000 */
[----:B------:R-:W-:Y:S01]  /*8560*/  LOP3.LUT R6, R17, R28, RZ, 0xc0, !PT ;  /* 0x0000001c11067212 */ /* 0x000fe200078ec0ff */
[----:B------:R-:W-:Y:S02]  /*8570*/  IMAD.MOV R18, RZ, RZ, -R18 ;  /* 0x000000ffff127224 */ /* 0x000fe400078e0a12 */
[----:B------:R-:W-:Y:S02]  /*8580*/  IMAD.MOV R8, RZ, RZ, -R7 ;  /* 0x000000ffff087224 */ /* 0x000fe400078e0a07 */
[----:B------:R-:W-:Y:S01]  /*8590*/  IMAD R11, R27, R7, R6 ;  /* 0x000000071b0b7224 */ /* 0x000fe200078e0206 */
[----:B------:R-:W-:Y:S01]  /*85a0*/  LOP3.LUT R7, R14, R9, RZ, 0xc0, !PT ;  /* 0x000000090e077212 */ /* 0x000fe200078ec0ff */
[----:B------:R-:W-:Y:S02]  /*85b0*/  @P3 IMAD R22, R21, R18, R10 ;  /* 0x0000001215163224 */ /* 0x000fe400078e020a */
[----:B0-----:R-:W-:-:S02]  /*85c0*/  IMAD R6, R8, R26, R19 ;  /* 0x0000001a08067224 */ /* 0x001fc400078e0213 */
[----:B------:R-:W-:Y:S02]  /*85d0*/  IMAD R11, R11, R29, R22 ;  /* 0x0000001d0b0b7224 */ /* 0x000fe400078e0216 */
[----:B------:R-:W-:Y:S02]  /*85e0*/  IMAD R6, R6, R20, R7 ;  /* 0x0000001406067224 */ /* 0x000fe400078e0207 */
[----:B------:R-:W-:-:S03]  /*85f0*/  IMAD.MOV.U32 R8, RZ, RZ, 0x1 ;  /* 0x00000001ff087424 */ /* 0x000fc600078e00ff */
[----:B------:R-:W-:Y:S02]  /*8600*/  SEL R14, R6, R11, !P3 ;  /* 0x0000000b060e7207 */ /* 0x000fe40005800000 */
[----:B------:R-:W-:Y:S01]  /*8610*/  SEL R11, R11, R6, !P3 ;  /* 0x000000060b0b7207 */ /* 0x000fe20005800000 */
[----:B------:R-:W-:Y:S01]  /*8620*/  IMAD.MOV.U32 R6, RZ, RZ, R16 ;  /* 0x000000ffff067224 */ /* 0x000fe200078e0010 */
[----:B------:R-:W-:-:S07]  /*8630*/  PRMT R7, R8, 0x7610, R7 ;  /* 0x0000761008077816 */ /* 0x000fce0000000007 */
.L_x_166:
[----:B------:R-:W-:-:S08]  /*8640*/  NOP ;  /* 0x0000000000007918 */ /* 0x000fd00000000000 */
[----:B------:R-:W0:-:S00]  /*8650*/  USETMAXREG.DEALLOC.CTAPOOL 0x28 ;  /* 0x00000028000079c8 */ /* 0x000e0000080e0500 */
[----:B0-----:R-:W-:-:S13]  /*8660*/  ISETP.NE.AND P0, PT, R5, RZ, PT ;  /* 0x000000ff0500720c */ /* 0x001fda0003f05270 */
[----:B------:R-:W-:Y:S05]  /*8670*/  @P0 EXIT ;  /* 0x000000000000094d */ /* 0x000fea0003800000 */
[----:B------:R-:W-:Y:S01]  /*8680*/  LOP3.LUT P0, RZ, R7, 0xff, RZ, 0xc0, !PT ;  /* 0x000000ff07ff7812 */ /* 0x000fe2000780c0ff */
[----:B------:R-:W-:Y:S02]  /*8690*/  IMAD.MOV.U32 R5, RZ, RZ, 0x1 ;  /* 0x00000001ff057424 */ /* 0x000fe400078e00ff */
[----:B------:R-:W-:-:S10]  /*86a0*/  IMAD.MOV.U32 R13, RZ, RZ, RZ ;  /* 0x000000ffff0d7224 */ /* 0x000fd400078e00ff */
[----:B------:R-:W-:Y:S05]  /*86b0*/  @!P0 BRA `(.L_x_169) ;  /* 0x0000000c00308947 */ /* 0x000fea0003800000 */
[----:B------:R-:W0:Y:S01]  /*86c0*/  LDC R5, c[0x0][0x28c] ;  /* 0x0000a300ff057b82 */ /* 0x000e220000000800 */
[----:B------:R-:W-:Y:S01]  /*86d0*/  ULDC UR5, c[0x0][0x600] ;  /* 0x0001800000057ab9 */ /* 0x000fe20000000800 */
[----:B------:R-:W-:Y:S01]  /*86e0*/  ULDC UR4, c[0x0][0xc] ;  /* 0x0000030000047ab9 */ /* 0x000fe20000000800 */
[----:B------:R-:W-:Y:S01]  /*86f0*/  UIADD3 UR16, UR5, -0x1, URZ ;  /* 0xffffffff05107890 */ /* 0x000fe2000fffe03f */
[C---:B------:R-:W-:Y:S01]  /*8700*/  LOP3.LUT P2, RZ, R0.reuse, 0x7f, RZ, 0xc0, !PT ;  /* 0x0000007f00ff7812 */ /* 0x040fe2000784c0ff */
[----:B------:R-:W-:Y:S01]  /*8710*/  ULDC UR6, c[0x0][0x658] ;  /* 0x0001960000067ab9 */ /* 0x000fe20000000800 */
[----:B------:R-:W-:Y:S01]  /*8720*/  ULDC UR5, c[0x0][0x10] ;  /* 0x0000040000057ab9 */ /* 0x000fe20000000800 */
[----:B------:R-:W-:Y:S01]  /*8730*/  UMOV UR7, 0xffffffff ;  /* 0xffffffff00077882 */ /* 0x000fe20000000000 */
[----:B------:R-:W-:Y:S01]  /*8740*/  UMOV UR8, 0x1 ;  /* 0x0000000100087882 */ /* 0x000fe20000000000 */
[----:B------:R-:W-:Y:S01]  /*8750*/  UIMAD.WIDE.U32 UR4, UR4, UR5, URZ ;  /* 0x00000005040472a5 */ /* 0x000fe2000f8e003f */
[----:B------:R-:W-:Y:S01]  /*8760*/  LOP3.LUT P0, RZ, R0, 0x1f, RZ, 0xc0, !PT ;  /* 0x0000001f00ff7812 */ /* 0x000fe2000780c0ff */
[----:B------:R-:W-:Y:S01]  /*8770*/  USHF.L.U32 UR7, UR7, UR6, URZ ;  /* 0x0000000607077299 */ /* 0x000fe2000800063f */
[----:B------:R-:W-:Y:S01]  /*8780*/  BSSY B0, `(.L_x_169) ;  /* 0x00000bf000007945 */ /* 0x000fe20003800000 */
[----:B------:R-:W-:Y:S01]  /*8790*/  USHF.L.U32 UR18, UR8, UR6, URZ ;  /* 0x0000000608127299 */ /* 0x000fe2000800063f */
[----:B------:R-:W-:Y:S01]  /*87a0*/  IMAD.MOV.U32 R15, RZ, RZ, 0x1 ;  /* 0x00000001ff0f7424 */ /* 0x000fe200078e00ff */
[----:B------:R-:W-:Y:S01]  /*87b0*/  LOP3.LUT R16, R4, 0x2, RZ, 0xfc, !PT ;  /* 0x0000000204107812 */ /* 0x000fe200078efcff */
[----:B------:R-:W-:Y:S01]  /*87c0*/  ULDC UR6, c[0x0][0x14] ;  /* 0x0000050000067ab9 */ /* 0x000fe20000000800 */
[----:B------:R-:W-:Y:S01]  /*87d0*/  PLOP3.LUT P0, PT, P0, P2, PT, 0x8a, 0x0 ;  /* 0x000000000000781c */ /* 0x000fe20000705172 */
[----:B------:R-:W-:Y:S01]  /*87e0*/  UIMAD.WIDE.U32 UR20, UR4, UR6, URZ ;  /* 0x00000006041472a5 */ /* 0x000fe2000f8e003f */
[----:B------:R-:W-:Y:S01]  /*87f0*/  IMAD.MOV.U32 R13, RZ, RZ, RZ ;  /* 0x000000ffff0d7224 */ /* 0x000fe200078e00ff */
[----:B------:R-:W-:-:S02]  /*8800*/  UIMAD UR13, UR5, UR6, URZ ;  /* 0x00000006050d72a4 */ /* 0x000fc4000f8e023f */
[----:B------:R-:W-:Y:S01]  /*8810*/  ULOP3.LUT UR17, URZ, UR7, URZ, 0x33, !UPT ;  /* 0x000000073f117292 */ /* 0x000fe2000f8e333f */
[----:B0-----:R-:W-:Y:S01]  /*8820*/  VIADD R5, R5, 0x7f ;  /* 0x0000007f05057836 */ /* 0x001fe20000000000 */
[----:B------:R-:W-:Y:S01]  /*8830*/  UIADD3 UR13, UR21, UR13, URZ ;  /* 0x0000000d150d7290 */ /* 0x000fe2000fffe03f */
[----:B------:R-:W-:-:S03]  /*8840*/  ULDC.64 UR22, c[0x0][0x198] ;  /* 0x0000660000167ab9 */ /* 0x000fc60000000a00 */
[----:B------:R-:W-:-:S04]  /*8850*/  SHF.R.S32.HI R8, RZ, 0x1f, R5 ;  /* 0x0000001fff087819 */ /* 0x000fc80000011405 */
[----:B------:R-:W-:Y:S01]  /*8860*/  LEA.HI R8, R8, R5, RZ, 0x7 ;  /* 0x0000000508087211 */ /* 0x000fe200078f38ff */
[----:B------:R-:W-:-:S03]  /*8870*/  IMAD.MOV.U32 R5, RZ, RZ, 0x1 ;  /* 0x00000001ff057424 */ /* 0x000fc600078e00ff */
[----:B------:R-:W-:-:S05]  /*8880*/  SHF.R.S32.HI R12, RZ, 0x7, R8 ;  /* 0x00000007ff0c7819 */ /* 0x000fca0000011408 */
[----:B------:R-:W-:-:S07]  /*8890*/  VIADD R0, R12, 0x1 ;  /* 0x000000010c007836 */ /* 0x000fce0000000000 */
.L_x_181:
[----:B------:R-:W-:-:S03]  /*88a0*/  UMOV UR4, 0xffffffff ;  /* 0xffffffff00047882 */ /* 0x000fc60000000000 */
[----:B------:R-:W-:Y:S05]  /*88b0*/  BRA.DIV UR4, `(.L_x_170) ;  /* 0x0000000e04c47947 */ /* 0x000fea000b800000 */
[----:B------:R-:W-:-:S13]  /*88c0*/  ELECT P1, URZ, PT ;  /* 0x00000000003f782f */ /* 0x000fda0003820000 */
.L_x_193:
[----:B------:R-:W0:Y:S01]  /*88d0*/  LDC R7, c[0x0][0x28c] ;  /* 0x0000a300ff077b82 */ /* 0x000e220000000800 */
[----:B------:R-:W-:Y:S01]  /*88e0*/  BSSY B1, `(.L_x_171) ;  /* 0x0000037000017945 */ /* 0x000fe20003800000 */
[----:B0-----:R-:W-:-:S13]  /*88f0*/  ISETP.LT.OR P1, PT, R7, 0x1, !P1 ;  /* 0x000000010700780c */ /* 0x001fda0004f21670 */
[----:B------:R-:W-:Y:S05]  /*8900*/  @P1 BRA `(.L_x_172) ;  /* 0x0000000000d01947 */ /* 0x000fea0003800000 */
[----:B------:R-:W-:Y:S02]  /*8910*/  IMAD.SHL.U32 R14, R14, 0x40, RZ ;  /* 0x000000400e0e7824 */ /* 0x000fe400078e00ff */
[----:B------:R-:W-:Y:S02]  /*8920*/  IMAD.SHL.U32 R17, R11, 0x100, RZ ;  /* 0x000001000b117824 */ /* 0x000fe400078e00ff */
[----:B------:R-:W-:Y:S02]  /*8930*/  IMAD.MOV.U32 R20, RZ, RZ, RZ ;  /* 0x000000ffff147224 */ /* 0x000fe400078e00ff */
[----:B------:R-:W-:Y:S02]  /*8940*/  IMAD.MOV.U32 R7, RZ, RZ, R0 ;  /* 0x000000ffff077224 */ /* 0x000fe400078e0000 */
[----:B------:R-:W-:Y:S02]  /*8950*/  IMAD.MOV.U32 R8, RZ, RZ, R5 ;  /* 0x000000ffff087224 */ /* 0x000fe400078e0005 */
[----:B------:R-:W-:-:S07]  /*8960*/  IMAD.MOV.U32 R9, RZ, RZ, R13 ;  /* 0x000000ffff097224 */ /* 0x000fce00078e000d */
.L_x_176:
[----:B------:R-:W0:Y:S01]  /*8970*/  S2R R11, SR_CgaCtaId ;  /* 0x00000000000b7919 */ /* 0x000e220000008800 */
[----:B------:R-:W-:-:S04]  /*8980*/  MOV R10, 0x400 ;  /* 0x00000400000a7802 */ /* 0x000fc80000000f00 */
[----:B0-----:R-:W-:Y:S02]  /*8990*/  LEA R18, R11, R10, 0x18 ;  /* 0x0000000a0b127211 */ /* 0x001fe400078ec0ff */
[----:B------:R-:W-:Y:S01]  /*89a0*/  SHF.L.U32 R10, R8, 0x1f, RZ ;  /* 0x0000001f080a7819 */ /* 0x000fe200000006ff */
[----:B------:R-:W0:Y:S02]  /*89b0*/  @!P2 LDC R11, c[0x0][0x500] ;  /* 0x00014000ff0bab82 */ /* 0x000e240000000800 */
[----:B------:R-:W-:-:S04]  /*89c0*/  IMAD R19, R9, 0x8, R18 ;  /* 0x0000000809137824 */ /* 0x000fc800078e0212 */
[----:B------:R-:W1:Y:S02]  /*89d0*/  SYNCS.PHASECHK.TRANS64.TRYWAIT P1, [R19+URZ+0x28], R10 ;  /* 0x0000280a130075a7 */ /* 0x000e64000802017f */
[----:B-1----:R-:W-:Y:S05]  /*89e0*/  @!P1 BRA `(.L_x_173) ;  /* 0x0000000c00989947 */ /* 0x002fea0003800000 */
.L_x_194:
[----:B-1----:R-:W-:Y:S01]  /*89f0*/  PRMT R10, R16, 0x9910, RZ ;  /* 0x00009910100a7816 */ /* 0x002fe200000000ff */
[----:B0-----:R0:W-:Y:S03]  /*8a00*/  @!P2 SYNCS.ARRIVE.TRANS64 RZ, [R19+URZ], R11 ;  /* 0x0000000b13ffa9a7 */ /* 0x0011e6000800003f */
[----:B------:R-:W-:-:S13]  /*8a10*/  ISETP.NE.AND P1, PT, R10, 0x2, PT ;  /* 0x000000020a00780c */ /* 0x000fda0003f25270 */
[----:B0-----:R-:W-:Y:S05]  /*8a20*/  @P1 BRA `(.L_x_174) ;  /* 0x0000000000041947 */ /* 0x001fea0003800000 */
[----:B------:R-:W-:Y:S01]  /*8a30*/  BPT.TRAP 0x1 ;  /* 0x000000040000795c */ /* 0x000fe20000300000 */
.L_x_174:
[----:B------:R-:W-:Y:S05]  /*8a40*/  @P0 BRA `(.L_x_175) ;  /* 0x0000000000040947 */ /* 0x000fea0003800000 */
[----:B------:R-:W-:Y:S01]  /*8a50*/  BPT.TRAP 0x1 ;  /* 0x000000040000795c */ /* 0x000fe20000300000 */
.L_x_175:
[--C-:B------:R-:W-:Y:S01]  /*8a60*/  IMAD R10, R9, 0x8000, R18.reuse ;  /* 0x00008000090a7824 */ /* 0x100fe200078e0212 */
[----:B------:R-:W-:Y:S01]  /*8a70*/  R2UR UR9, R19 ;  /* 0x00000000130972ca */ /* 0x000fe200000e0000 */
[----:B------:R-:W-:Y:S01]  /*8a80*/  IMAD R18, R9, 0x2000, R18 ;  /* 0x0000200009127824 */ /* 0x000fe200078e0212 */
[----:B------:R-:W-:Y:S01]  /*8a90*/  UIADD3 UR4, UP0, UR22, 0xf0, URZ ;  /* 0x000000f016047890 */ /* 0x000fe2000ff1e03f */
[----:B------:R-:W-:Y:S01]  /*8aa0*/  VIADD R7, R7, 0xffffffff ;  /* 0xffffffff07077836 */ /* 0x000fe20000000000 */
[----:B------:R-:W-:Y:S01]  /*8ab0*/  R2UR UR5, R10 ;  /* 0x000000000a0572ca */ /* 0x000fe200000e0000 */
[----:B------:R-:W-:Y:S01]  /*8ac0*/  UIADD3 UR24, UP1, UR22, 0x1f0, URZ ;  /* 0x000001f016187890 */ /* 0x000fe2000ff3e03f */
[----:B------:R-:W-:Y:S01]  /*8ad0*/  R2UR UR8, R18 ;  /* 0x00000000120872ca */ /* 0x000fe200000e0000 */
[----:B------:R-:W-:Y:S01]  /*8ae0*/  VIADD R9, R9, 0x1 ;  /* 0x0000000109097836 */ /* 0x000fe20000000000 */
[----:B------:R-:W-:Y:S01]  /*8af0*/  R2UR UR11, R17 ;  /* 0x00000000110b72ca */ /* 0x000fe200000e0000 */
[----:B------:R-:W-:Y:S01]  /*8b00*/  UIADD3.X UR25, URZ, UR23, URZ, UP1, !UPT ;  /* 0x000000173f197290 */ /* 0x000fe20008ffe43f */
[----:B------:R-:W-:Y:S01]  /*8b10*/  R2UR UR10, R20 ;  /* 0x00000000140a72ca */ /* 0x000fe200000e0000 */
[----:B------:R-:W-:Y:S01]  /*8b20*/  UMOV UR6, 0x0 ;  /* 0x0000000000067882 */ /* 0x000fe20000000000 */
[----:B------:R-:W-:Y:S01]  /*8b30*/  R2UR UR12, R6 ;  /* 0x00000000060c72ca */ /* 0x000fe200000e0000 */
[----:B------:R-:W-:Y:S01]  /*8b40*/  UMOV UR7, 0x10000000 ;  /* 0x1000000000077882 */ /* 0x000fe20000000000 */
[----:B------:R-:W-:Y:S01]  /*8b50*/  R2UR UR19, R14 ;  /* 0x000000000e1372ca */ /* 0x000fe200000e0000 */
[----:B------:R-:W-:Y:S01]  /*8b60*/  VIADD R20, R20, 0x80 ;  /* 0x0000008014147836 */ /* 0x000fe20000000000 */
[----:B------:R-:W-:Y:S01]  /*8b70*/  ISETP.GT.AND P4, PT, R7, 0x1, PT ;  /* 0x000000010700780c */ /* 0x000fe20003f84270 */
[----:B------:R-:W-:Y:S01]  /*8b80*/  UIADD3 UR14, UR5, 0x100, URZ ;  /* 0x00000100050e7890 */ /* 0x000fe2000fffe03f */
[----:B------:R-:W-:Y:S01]  /*8b90*/  ISETP.NE.AND P1, PT, R9, 0x5, PT ;  /* 0x000000050900780c */ /* 0x000fe20003f25270 */
[----:B------:R-:W-:-:S02]  /*8ba0*/  UIADD3.X UR5, URZ, UR23, URZ, UP0, !UPT ;  /* 0x000000173f057290 */ /* 0x000fc400087fe43f */
[----:B------:R-:W-:Y:S01]  /*8bb0*/  UIADD3 UR15, UR8, 0x28100, URZ ;  /* 0x00028100080f7890 */ /* 0x000fe2000fffe03f */
[----:B------:R-:W-:Y:S02]  /*8bc0*/  SEL R11, RZ, 0x1, P1 ;  /* 0x00000001ff0b7807 */ /* 0x000fe40000800000 */
[----:B------:R-:W-:Y:S01]  /*8bd0*/  UMOV UR8, UR14 ;  /* 0x0000000e00087c82 */ /* 0x000fe20008000000 */
[----:B------:R-:W-:Y:S02]  /*8be0*/  SEL R9, R9, RZ, P1 ;  /* 0x000000ff09097207 */ /* 0x000fe40000800000 */
[----:B------:R-:W-:Y:S01]  /*8bf0*/  LOP3.LUT R8, R8, R11, RZ, 0x3c, !PT ;  /* 0x0000000b08087212 */ /* 0x000fe200078e3cff */
[----:B------:R0:W-:Y:S02]  /*8c00*/  UTMALDG.3D [UR8], [UR4], desc[UR6] ;  /* 0x00000608040075b4 */ /* 0x0001e40008011000 */
[----:B0-----:R-:W-:Y:S01]  /*8c10*/  UMOV UR8, UR15 ;  /* 0x0000000f00087c82 */ /* 0x001fe20008000000 */
[----:B------:R-:W-:-:S02]  /*8c20*/  UMOV UR11, UR19 ;  /* 0x00000013000b7c82 */ /* 0x000fc40008000000 */
[----:B------:R0:W-:Y:S02]  /*8c30*/  UTMALDG.3D [UR8], [UR24], desc[UR6] ;  /* 0x00000608180075b4 */ /* 0x0001e40008011000 */
[----:B0-----:R-:W-:Y:S05]  /*8c40*/  @P4 BRA `(.L_x_176) ;  /* 0xfffffffc00484947 */ /* 0x001fea000383ffff */
.L_x_172:
[----:B------:R-:W-:Y:S05]  /*8c50*/  BSYNC B1 ;  /* 0x0000000000017941 */ /* 0x000fea0003800000 */
.L_x_171:
[----:B------:R-:W-:Y:S01]  /*8c60*/  LOP3.LUT P4, RZ, R15, 0xff, RZ, 0xc0, !PT ;  /* 0x000000ff0fff7812 */ /* 0x000fe2000788c0ff */
[----:B------:R-:W-:Y:S01]  /*8c70*/  IMAD.IADD R13, R12, 0x1, R13 ;  /* 0x000000010c0d7824 */ /* 0x000fe200078e020d */
[----:B------:R-:W-:Y:S01]  /*8c80*/  IADD3 R2, P5, R2, UR20, RZ ;  /* 0x0000001402027c10 */ /* 0x000fe2000ffbe0ff */
[----:B------:R-:W-:Y:S01]  /*8c90*/  ULDC.64 UR4, c[0x0][0x650] ;  /* 0x0001940000047ab9 */ /* 0x000fe20000000a00 */
[----:B------:R-:W-:Y:S01]  /*8ca0*/  BSSY B1, `(.L_x_177) ;  /* 0x000006a000017945 */ /* 0x000fe20003800000 */
[----:B------:R-:W-:Y:S01]  /*8cb0*/  IMAD.MOV.U32 R11, RZ, RZ, -0x1 ;  /* 0xffffffffff0b7424 */ /* 0x000fe200078e00ff */
[----:B------:R-:W-:Y:S01]  /*8cc0*/  ISETP.GT.U32.AND P1, PT, R13, 0x4, PT ;  /* 0x000000040d00780c */ /* 0x000fe20003f24070 */
[----:B------:R-:W-:Y:S01]  /*8cd0*/  IMAD.MOV.U32 R14, RZ, RZ, -0x1 ;  /* 0xffffffffff0e7424 */ /* 0x000fe200078e00ff */
[----:B------:R-:W-:Y:S02]  /*8ce0*/  IADD3.X R3, R3, UR13, RZ, P5, !PT ;  /* 0x0000000d03037c10 */ /* 0x000fe4000affe4ff */
[----:B------:R-:W-:-:S02]  /*8cf0*/  ISETP.LT.U32.AND P1, PT, R12, 0x5, P1 ;  /* 0x000000050c00780c */ /* 0x000fc40000f21070 */
[----:B------:R-:W-:Y:S01]  /*8d00*/  PRMT R15, RZ, 0x7610, R15 ;  /* 0x00007610ff0f7816 */ /* 0x000fe2000000000f */
[----:B------:R-:W0:Y:S01]  /*8d10*/  @P4 S2R R7, SR_CgaCtaId ;  /* 0x0000000000074919 */ /* 0x000e220000008800 */
[----:B------:R-:W-:-:S04]  /*8d20*/  @P4 MOV R6, 0x400 ;  /* 0x0000040000064802 */ /* 0x000fc80000000f00 */
[----:B0-----:R-:W-:Y:S01]  /*8d30*/  @P4 LEA R8, R7, R6, 0x18 ;  /* 0x0000000607084211 */ /* 0x001fe200078ec0ff */
[----:B------:R-:W-:Y:S01]  /*8d40*/  IMAD.WIDE.U32 R6, R13, -0x33333333, RZ ;  /* 0xcccccccd0d067825 */ /* 0x000fe200078e00ff */
[----:B------:R-:W-:Y:S02]  /*8d50*/  SEL R6, RZ, 0x1, !P1 ;  /* 0x00000001ff067807 */ /* 0x000fe40004800000 */
[----:B------:R-:W-:Y:S01]  /*8d60*/  ISETP.GE.U32.AND P1, PT, R2, UR4, PT ;  /* 0x0000000402007c0c */ /* 0x000fe2000bf26070 */
[----:B------:R0:W-:Y:S01]  /*8d70*/  @P4 SYNCS.ARRIVE.TRANS64.A1T0 RZ, [R8+URZ+0x68], RZ ;  /* 0x000068ff08ff49a7 */ /* 0x0001e2000810003f */
[----:B------:R-:W-:Y:S02]  /*8d80*/  ISETP.GE.U32.AND P4, PT, R12, 0x5, PT ;  /* 0x000000050c00780c */ /* 0x000fe40003f86070 */
[----:B------:R-:W-:Y:S02]  /*8d90*/  ISETP.GE.U32.AND.EX P1, PT, R3, UR5, PT, P1 ;  /* 0x0000000503007c0c */ /* 0x000fe4000bf26110 */
[----:B------:R-:W-:Y:S01]  /*8da0*/  LOP3.LUT R5, R5, R6, RZ, 0x3c, !PT ;  /* 0x0000000605057212 */ /* 0x000fe200078e3cff */
[----:B------:R-:W-:Y:S01]  /*8db0*/  IMAD.MOV.U32 R6, RZ, RZ, -0x1 ;  /* 0xffffffffff067424 */ /* 0x000fe200078e00ff */
[----:B0-----:R-:W-:-:S02]  /*8dc0*/  SHF.R.U32.HI R8, RZ, 0x2, R7 ;  /* 0x00000002ff087819 */ /* 0x001fc40000011607 */
[----:B------:R-:W-:-:S03]  /*8dd0*/  PRMT R7, RZ, 0x7610, R7 ;  /* 0x00007610ff077816 */ /* 0x000fc60000000007 */
[----:B------:R-:W-:Y:S02]  /*8de0*/  IMAD R13, R8, -0x5, R13 ;  /* 0xfffffffb080d7824 */ /* 0x000fe400078e020d */
[----:B------:R-:W-:Y:S02]  /*8df0*/  @P4 LOP3.LUT R5, R5, 0x1, R8, 0x78, !PT ;  /* 0x0000000105054812 */ /* 0x000fe400078e7808 */
[----:B------:R-:W-:Y:S05]  /*8e00*/  @P1 BRA `(.L_x_178) ;  /* 0x00000004004c1947 */ /* 0x000fea0003800000 */
[----:B------:R-:W-:Y:S01]  /*8e10*/  ULDC.64 UR4, c[0x0][0x628] ;  /* 0x00018a0000047ab9 */ /* 0x000fe20000000a00 */
[----:B------:R-:W0:Y:S01]  /*8e20*/  S2R R17, SR_CTAID.X ;  /* 0x0000000000117919 */ /* 0x000e220000002500 */
[----:B------:R-:W-:Y:S01]  /*8e30*/  ISETP.NE.U32.AND P1, PT, RZ, UR4, PT ;  /* 0x00000004ff007c0c */ /* 0x000fe2000bf25070 */
[----:B------:R-:W-:Y:S01]  /*8e40*/  ULDC UR7, c[0x0][0x630] ;  /* 0x00018c0000077ab9 */ /* 0x000fe20000000800 */
[----:B------:R-:W-:Y:S01]  /*8e50*/  IMAD.MOV.U32 R6, RZ, RZ, R2 ;  /* 0x000000ffff067224 */ /* 0x000fe200078e0002 */
[----:B------:R-:W1:Y:S01]  /*8e60*/  S2R R14, SR_CTAID.Y ;  /* 0x00000000000e7919 */ /* 0x000e620000002600 */
[----:B------:R-:W-:Y:S01]  /*8e70*/  ISETP.NE.AND.EX P1, PT, RZ, UR5, PT, P1 ;  /* 0x00000005ff007c0c */ /* 0x000fe2000bf25310 */
[----:B------:R-:W-:-:S12]  /*8e80*/  IMAD.MOV.U32 R7, RZ, RZ, R3 ;  /* 0x000000ffff077224 */ /* 0x000fd800078e0003 */
[----:B------:R-:W-:Y:S05]  /*8e90*/  @!P1 BRA `(.L_x_179) ;  /* 0x0000000000289947 */ /* 0x000fea0003800000 */
[----:B------:R-:W-:Y:S02]  /*8ea0*/  ULDC UR6, c[0x0][0x634] ;  /* 0x00018d0000067ab9 */ /* 0x000fe40000000800 */
[----:B------:R-:W-:-:S05]  /*8eb0*/  IADD3 R11, P1, R2, UR6, RZ ;  /* 0x00000006020b7c10 */ /* 0x000fca000ff3e0ff */
[----:B------:R-:W-:-:S04]  /*8ec0*/  IMAD.X R19, RZ, RZ, R3, P1 ;  /* 0x000000ffff137224 */ /* 0x000fc800008e0603 */
[----:B------:R-:W-:-:S04]  /*8ed0*/  IMAD.WIDE.U32 R8, R19, UR4, RZ ;  /* 0x0000000413087c25 */ /* 0x000fc8000f8e00ff */
[----:B------:R-:W-:-:S04]  /*8ee0*/  IMAD.WIDE.U32 R8, P1, R11, UR5, R8 ;  /* 0x000000050b087c25 */ /* 0x000fc8000f820008 */
[----:B------:R-:W-:-:S04]  /*8ef0*/  IMAD.WIDE.U32 R10, R11, UR4, RZ ;  /* 0x000000040b0a7c25 */ /* 0x000fc8000f8e00ff */
[----:B------:R-:W-:Y:S01]  /*8f00*/  IMAD.X R7, RZ, RZ, RZ, P1 ;  /* 0x000000ffff077224 */ /* 0x000fe200008e06ff */
[----:B------:R-:W-:Y:S01]  /*8f10*/  IADD3 RZ, P1, R11, R8, RZ ;  /* 0x000000080bff7210 */ /* 0x000fe20007f3e0ff */
[----:B------:R-:W-:-:S04]  /*8f20*/  IMAD.MOV.U32 R6, RZ, RZ, R9 ;  /* 0x000000ffff067224 */ /* 0x000fc800078e0009 */
[----:B------:R-:W-:-:S08]  /*8f30*/  IMAD.WIDE.U32.X R6, R19, UR5, R6, P1 ;  /* 0x0000000513067c25 */ /* 0x000fd000088e0406 */
.L_x_179:
[--C-:B------:R-:W-:Y:S01]  /*8f40*/  SHF.R.U64 R10, R6, UR7, R7.reuse ;  /* 0x00000007060a7c19 */ /* 0x100fe20008001207 */
[----:B------:R-:W-:Y:S01]  /*8f50*/  ULDC.64 UR4, c[0x0][0x620] ;  /* 0x0001880000047ab9 */ /* 0x000fe20000000a00 */
[----:B------:R-:W-:Y:S01]  /*8f60*/  SHF.R.U32.HI R6, RZ, UR7, R7 ;  /* 0x00000007ff067c19 */ /* 0x000fe20008011607 */
[----:B------:R-:W2:Y:S01]  /*8f70*/  LDC R22, c[0x0][0x144] ;  /* 0x00005100ff167b82 */ /* 0x000ea20000000800 */
[----:B------:R-:W-:Y:S01]  /*8f80*/  IADD3 R9, P1, RZ, -R10, RZ ;  /* 0x8000000aff097210 */ /* 0x000fe20007f3e0ff */
[----:B------:R-:W-:Y:S01]  /*8f90*/  ULDC.64 UR8, c[0x0][0x640] ;  /* 0x0001900000087ab9 */ /* 0x000fe20000000a00 */
[----:B0-----:R-:W-:Y:S01]  /*8fa0*/  I2FP.F32.U32 R11, R17 ;  /* 0x00000011000b7245 */ /* 0x001fe20000201000 */
[----:B------:R-:W-:Y:S02]  /*8fb0*/  ULDC UR6, c[0x0][0x608] ;  /* 0x0001820000067ab9 */ /* 0x000fe40000000800 */
[----:B------:R-:W-:Y:S01]  /*8fc0*/  IMAD.X R6, RZ, RZ, ~R6, P1 ;  /* 0x000000ffff067224 */ /* 0x000fe200008e0e06 */
[----:B------:R-:W-:Y:S01]  /*8fd0*/  ISETP.NE.U32.AND P1, PT, RZ, UR8, PT ;  /* 0x00000008ff007c0c */ /* 0x000fe2000bf25070 */
[----:B------:R-:W0:Y:S02]  /*8fe0*/  LDC R19, c[0x0][0x148] ;  /* 0x00005200ff137b82 */ /* 0x000e240000000800 */
[----:B------:R-:W-:Y:S01]  /*8ff0*/  IMAD R8, R6, UR4, RZ ;  /* 0x0000000406087c24 */ /* 0x000fe2000f8e02ff */
[----:B------:R-:W-:Y:S01]  /*9000*/  ISETP.NE.AND.EX P1, PT, RZ, UR9, PT, P1 ;  /* 0x00000009ff007c0c */ /* 0x000fe2000bf25310 */
[----:B------:R-:W-:Y:S01]  /*9010*/  IMAD.WIDE.U32 R6, R9, UR4, R2 ;  /* 0x0000000409067c25 */ /* 0x000fe2000f8e0002 */
[----:B------:R-:W-:-:S03]  /*9020*/  ULDC UR4, c[0x0][0x150] ;  /* 0x0000540000047ab9 */ /* 0x000fc60000000800 */
[----:B------:R-:W-:Y:S02]  /*9030*/  IMAD R9, R9, UR5, R8 ;  /* 0x0000000509097c24 */ /* 0x000fe4000f8e0208 */
[----:B------:R-:W-:Y:S01]  /*9040*/  FMUL R8, R11, UR4 ;  /* 0x000000040b087c20 */ /* 0x000fe20008400000 */
[----:B------:R-:W-:Y:S01]  /*9050*/  ULDC UR4, c[0x0][0x618] ;  /* 0x0001860000047ab9 */ /* 0x000fe20000000800 */
[----:B------:R-:W-:Y:S01]  /*9060*/  ULDC UR5, c[0x0][0x154] ;  /* 0x0000550000057ab9 */ /* 0x000fe20000000800 */
[----:B------:R-:W-:-:S03]  /*9070*/  IMAD.IADD R7, R7, 0x1, R9 ;  /* 0x0000000107077824 */ /* 0x000fc600078e0209 */
[----:B------:R-:W3:Y:S02]  /*9080*/  F2I.U32.TRUNC.NTZ R8, R8 ;  /* 0x0000000800087305 */ /* 0x000ee4000020f000 */
[----:B------:R-:W-:Y:S02]  /*9090*/  SHF.R.U64 R11, R6, UR4, R7 ;  /* 0x00000004060b7c19 */ /* 0x000fe40008001207 */
[----:B-1----:R-:W-:-:S05]  /*90a0*/  I2FP.F32.U32 R6, R14 ;  /* 0x0000000e00067245 */ /* 0x002fca0000201000 */
[----:B------:R-:W-:Y:S01]  /*90b0*/  FMUL R21, R6, UR5 ;  /* 0x0000000506157c20 */ /* 0x000fe20008400000 */
[----:B------:R-:W-:Y:S01]  /*90c0*/  SHF.R.U32.HI R6, RZ, UR4, R7 ;  /* 0x00000004ff067c19 */ /* 0x000fe20008011607 */
[----:B------:R-:W-:-:S03]  /*90d0*/  ULDC UR4, c[0x0][0x658] ;  /* 0x0001960000047ab9 */ /* 0x000fc60000000800 */
[--C-:B------:R-:W-:Y:S01]  /*90e0*/  SHF.R.U64 R20, R11, UR6, R6.reuse ;  /* 0x000000060b147c19 */ /* 0x100fe20008001206 */
[----:B------:R-:W1:Y:S01]  /*90f0*/  F2I.U32.TRUNC.NTZ R21, R21 ;  /* 0x0000001500157305 */ /* 0x000e62000020f000 */
[----:B------:R-:W-:Y:S01]  /*9100*/  SHF.R.U32.HI R7, RZ, UR6, R6 ;  /* 0x00000006ff077c19 */ /* 0x000fe20008011606 */
[----:B---3--:R-:W-:-:S03]  /*9110*/  IMAD.MOV R8, RZ, RZ, -R8 ;  /* 0x000000ffff087224 */ /* 0x008fc600078e0a08 */
[----:B------:R-:W-:Y:S01]  /*9120*/  SHF.R.U64 R18, R20, UR4, R7 ;  /* 0x0000000414127c19 */ /* 0x000fe20008001207 */
[----:B--2---:R-:W-:Y:S01]  /*9130*/  IMAD R17, R22, R8, R17 ;  /* 0x0000000816117224 */ /* 0x004fe200078e0211 */
[----:B------:R-:W-:-:S03]  /*9140*/  SHF.R.U32.HI R23, RZ, UR4, R7 ;  /* 0x00000004ff177c19 */ /* 0x000fc60008011607 */
[----:B------:R-:W-:Y:S02]  /*9150*/  IMAD.MOV.U32 R6, RZ, RZ, R18 ;  /* 0x000000ffff067224 */ /* 0x000fe400078e0012 */
[----:B------:R-:W-:Y:S01]  /*9160*/  IMAD.MOV.U32 R7, RZ, RZ, R23 ;  /* 0x000000ffff077224 */ /* 0x000fe200078e0017 */
[----:B-1----:R-:W-:Y:S06]  /*9170*/  @!P1 BRA `(.L_x_180) ;  /* 0x0000000000289947 */ /* 0x002fec0003800000 */
[----:B------:R-:W-:Y:S02]  /*9180*/  ULDC UR4, c[0x0][0x64c] ;  /* 0x0001930000047ab9 */ /* 0x000fe40000000800 */
[----:B------:R-:W-:-:S05]  /*9190*/  IADD3 R7, P1, R18, UR4, RZ ;  /* 0x0000000412077c10 */ /* 0x000fca000ff3e0ff */
[----:B------:R-:W-:-:S04]  /*91a0*/  IMAD.X R23, RZ, RZ, R23, P1 ;  /* 0x000000ffff177224 */ /* 0x000fc800008e0617 */
[----:B------:R-:W-:-:S04]  /*91b0*/  IMAD.WIDE.U32 R8, R23, UR8, RZ ;  /* 0x0000000817087c25 */ /* 0x000fc8000f8e00ff */
[----:B------:R-:W-:-:S04]  /*91c0*/  IMAD.WIDE.U32 R8, P1, R7, UR9, R8 ;  /* 0x0000000907087c25 */ /* 0x000fc8000f820008 */
[----:B------:R-:W-:-:S04]  /*91d0*/  IMAD.WIDE.U32 R6, R7, UR8, RZ ;  /* 0x0000000807067c25 */ /* 0x000fc8000f8e00ff */
[----:B------:R-:W-:Y:S01]  /*91e0*/  IMAD.MOV.U32 R6, RZ, RZ, R9 ;  /* 0x000000ffff067224 */ /* 0x000fe200078e0009 */
[----:B------:R-:W-:Y:S01]  /*91f0*/  IADD3 RZ, P4, R7, R8, RZ ;  /* 0x0000000807ff7210 */ /* 0x000fe20007f9e0ff */
[----:B------:R-:W-:-:S04]  /*9200*/  IMAD.X R7, RZ, RZ, RZ, P1 ;  /* 0x000000ffff077224 */ /* 0x000fc800008e06ff */
[----:B------:R-:W-:-:S08]  /*9210*/  IMAD.WIDE.U32.X R6, R23, UR9, R6, P4 ;  /* 0x0000000917067c25 */ /* 0x000fd0000a0e0406 */
.L_x_180:
[----:B------:R-:W-:Y:S01]  /*9220*/  ULDC UR4, c[0x0][0x648] ;  /* 0x0001920000047ab9 */ /* 0x000fe20000000800 */
[----:B------:R-:W-:Y:S01]  /*9230*/  LOP3.LUT R20, R20, UR17, RZ, 0xc0, !PT ;  /* 0x0000001114147c12 */ /* 0x000fe2000f8ec0ff */
[----:B------:R-:W-:Y:S01]  /*9240*/  IMAD.MOV R21, RZ, RZ, -R21 ;  /* 0x000000ffff157224 */ /* 0x000fe200078e0a15 */
[----:B------:R-:W-:Y:S01]  /*9250*/  SHF.R.U64 R7, R6, UR4, R7 ;  /* 0x0000000406077c19 */ /* 0x000fe20008001207 */
[----:B------:R-:W-:Y:S01]  /*9260*/  ULDC UR4, c[0x0][0x638] ;  /* 0x00018e0000047ab9 */ /* 0x000fe20000000800 */
[----:B------:R-:W-:Y:S01]  /*9270*/  LOP3.LUT R11, R11, UR16, RZ, 0xc0, !PT ;  /* 0x000000100b0b7c12 */ /* 0x000fe2000f8ec0ff */
[----:B0-----:R-:W-:Y:S01]  /*9280*/  @P3 IMAD R17, R19, R21, R14 ;  /* 0x0000001513113224 */ /* 0x001fe200078e020e */
[----:B------:R-:W-:Y:S01]  /*9290*/  ULDC UR5, c[0x0][0x610] ;  /* 0x0001840000057ab9 */ /* 0x000fe20000000800 */
[----:B------:R-:W-:Y:S02]  /*92a0*/  IMAD.MOV R9, RZ, RZ, -R7 ;  /* 0x000000ffff097224 */ /* 0x000fe400078e0a07 */
[----:B------:R-:W-:-:S02]  /*92b0*/  IMAD R20, R7, UR18, R20 ;  /* 0x0000001207147c24 */ /* 0x000fc4000f8e0214 */
[----:B------:R-:W-:Y:S01]  /*92c0*/  IMAD R18, R9, UR4, R18 ;  /* 0x0000000409127c24 */ /* 0x000fe2000f8e0212 */
[----:B------:R-:W-:Y:S01]  /*92d0*/  ULDC UR4, c[0x0][0x600] ;  /* 0x0001800000047ab9 */ /* 0x000fe20000000800 */
[----:B------:R-:W-:Y:S02]  /*92e0*/  IMAD R17, R20, UR5, R17 ;  /* 0x0000000514117c24 */ /* 0x000fe4000f8e0211 */
[----:B------:R-:W-:Y:S02]  /*92f0*/  IMAD R18, R18, UR4, R11 ;  /* 0x0000000412127c24 */ /* 0x000fe4000f8e020b */
[----:B------:R-:W-:Y:S02]  /*9300*/  IMAD.MOV.U32 R7, RZ, RZ, 0x1 ;  /* 0x00000001ff077424 */ /* 0x000fe400078e00ff */
[----:B------:R-:W-:Y:S01]  /*9310*/  IMAD.MOV.U32 R6, RZ, RZ, R10 ;  /* 0x000000ffff067224 */ /* 0x000fe200078e000a */
[----:B------:R-:W-:Y:S02]  /*9320*/  SEL R14, R18, R17, !P3 ;  /* 0x00000011120e7207 */ /* 0x000fe40005800000 */
[----:B------:R-:W-:-:S07]  /*9330*/  SEL R11, R17, R18, !P3 ;  /* 0x00000012110b7207 */ /* 0x000fce0005800000 */
.L_x_178:
[----:B------:R-:W-:Y:S05]  /*9340*/  BSYNC B1 ;  /* 0x0000000000017941 */ /* 0x000fea0003800000 */
.L_x_177:
[----:B------:R-:W-:-:S13]  /*9350*/  LOP3.LUT P1, RZ, R7, 0xff, RZ, 0xc0, !PT ;  /* 0x000000ff07ff7812 */ /* 0x000fda000782c0ff */
[----:B------:R-:W-:Y:S05]  /*9360*/  @P1 BRA `(.L_x_181) ;  /* 0xfffffff4004c1947 */ /* 0x000fea000383ffff */
[----:B------:R-:W-:Y:S05]  /*9370*/  BSYNC B0 ;  /* 0x0000000000007941 */ /* 0x000fea0003800000 */
.L_x_169:
[----:B------:R-:W-:-:S03]  /*9380*/  UMOV UR4, 0xffffffff ;  /* 0xffffffff00047882 */ /* 0x000fc60000000000 */
[----:B------:R-:W-:Y:S05]  /*9390*/  BRA.DIV UR4, `(.L_x_182) ;  /* 0x0000000604407947 */ /* 0x000fea000b800000 */
[----:B------:R-:W-:-:S13]  /*93a0*/  ELECT P0, URZ, PT ;  /* 0x00000000003f782f */ /* 0x000fda0003800000 */
.L_x_197:
[----:B------:R-:W-:Y:S04]  /*93b0*/  BSSY B0, `(.L_x_183) ;  /* 0x0000034000007945 */ /* 0x000fe80003800000 */
[----:B------:R-:W-:Y:S05]  /*93c0*/  @!P0 BRA `(.L_x_184) ;  /* 0x0000000000c88947 */ /* 0x000fea0003800000 */
[----:B------:R-:W-:-:S04]  /*93d0*/  LOP3.LUT R4, R4, 0x2, RZ, 0xfc, !PT ;  /* 0x0000000204047812 */ /* 0x000fc800078efcff */
[----:B------:R-:W-:-:S13]  /*93e0*/  ISETP.NE.AND P0, PT, R4, 0x3, PT ;  /* 0x000000030400780c */ /* 0x000fda0003f05270 */
[----:B------:R-:W-:Y:S05]  /*93f0*/  @!P0 BRA `(.L_x_185) ;  /* 0x0000000000048947 */ /* 0x000fea0003800000 */
[----:B------:R-:W-:Y:S01]  /*9400*/  BPT.TRAP 0x1 ;  /* 0x000000040000795c */ /* 0x000fe20000300000 */
.L_x_185:
[----:B------:R-:W0:Y:S01]  /*9410*/  S2R R3, SR_CgaCtaId ;  /* 0x0000000000037919 */ /* 0x000e220000008800 */
[----:B------:R-:W-:-:S04]  /*9420*/  MOV R0, 0x400 ;  /* 0x0000040000007802 */ /* 0x000fc80000000f00 */
[----:B0-----:R-:W-:Y:S02]  /*9430*/  LEA R0, R3, R0, 0x18 ;  /* 0x0000000003007211 */ /* 0x001fe400078ec0ff */
[----:B------:R-:W-:-:S03]  /*9440*/  SHF.L.U32 R3, R5, 0x1f, RZ ;  /* 0x0000001f05037819 */ /* 0x000fc600000006ff */
[----:B------:R-:W-:-:S04]  /*9450*/  VIADD R0, R0, 0x28 ;  /* 0x0000002800007836 */ /* 0x000fc80000000000 */
[C---:B------:R-:W-:Y:S02]  /*9460*/  IMAD R6, R13.reuse, 0x8, R0 ;  /* 0x000000080d067824 */ /* 0x040fe400078e0200 */
[----:B------:R-:W-:Y:S02]  /*9470*/  VIADD R13, R13, 0x1 ;  /* 0x000000010d0d7836 */ /* 0x000fe40000000000 */
[----:B------:R-:W0:Y:S03]  /*9480*/  SYNCS.PHASECHK.TRANS64.TRYWAIT P0, [R6+URZ], R3 ;  /* 0x00000003060075a7 */ /* 0x000e26000800017f */
[----:B------:R-:W-:-:S04]  /*9490*/  ISETP.NE.AND P1, PT, R13, 0x5, PT ;  /* 0x000000050d00780c */ /* 0x000fc80003f25270 */
[----:B------:R-:W-:Y:S02]  /*94a0*/  SEL R2, RZ, 0x1, P1 ;  /* 0x00000001ff027807 */ /* 0x000fe40000800000 */
[----:B------:R-:W-:Y:S02]  /*94b0*/  SEL R13, R13, RZ, P1 ;  /* 0x000000ff0d0d7207 */ /* 0x000fe40000800000 */
[----:B------:R-:W-:-:S03]  /*94c0*/  LOP3.LUT R8, R5, R2, RZ, 0x3c, !PT ;  /* 0x0000000205087212 */ /* 0x000fc600078e3cff */
[----:B------:R-:W-:Y:S01]  /*94d0*/  IMAD R7, R13, 0x8, R0 ;  /* 0x000000080d077824 */ /* 0x000fe200078e0200 */
[----:B------:R-:W-:Y:S01]  /*94e0*/  SHF.L.U32 R4, R8, 0x1f, RZ ;  /* 0x0000001f08047819 */ /* 0x000fe200000006ff */
[----:B0-----:R-:W-:Y:S06]  /*94f0*/  @!P0 BRA `(.L_x_186) ;  /* 0x00000004000c8947 */ /* 0x001fec0003800000 */
.L_x_198:
[----:B------:R-:W1:Y:S01]  /*9500*/  SYNCS.PHASECHK.TRANS64.TRYWAIT P0, [R7+URZ], R4 ;  /* 0x00000004070075a7 */ /* 0x000e62000800017f */
[----:B------:R-:W-:-:S05]  /*9510*/  VIADD R2, R13, 0x1 ;  /* 0x000000010d027836 */ /* 0x000fca0000000000 */
[----:B------:R-:W-:-:S04]  /*9520*/  ISETP.NE.AND P1, PT, R2, 0x5, PT ;  /* 0x000000050200780c */ /* 0x000fc80003f25270 */
[----:B0-----:R-:W-:Y:S02]  /*9530*/  SEL R3, RZ, 0x1, P1 ;  /* 0x00000001ff037807 */ /* 0x001fe40000800000 */
[----:B------:R-:W-:Y:S02]  /*9540*/  SEL R9, R2, RZ, P1 ;  /* 0x000000ff02097207 */ /* 0x000fe40000800000 */
[----:B------:R-:W-:-:S03]  /*9550*/  LOP3.LUT R8, R8, R3, RZ, 0x3c, !PT ;  /* 0x0000000308087212 */ /* 0x000fc600078e3cff */
[----:B------:R-:W-:Y:S01]  /*9560*/  IMAD R10, R9, 0x8, R0 ;  /* 0x00000008090a7824 */ /* 0x000fe200078e0200 */
[----:B------:R-:W-:Y:S01]  /*9570*/  SHF.L.U32 R5, R8, 0x1f, RZ ;  /* 0x0000001f08057819 */ /* 0x000fe200000006ff */
[----:B-1----:R-:W-:Y:S06]  /*9580*/  @!P0 BRA `(.L_x_187) ;  /* 0x0000000000fc8947 */ /* 0x002fec0003800000 */
.L_x_199:
[----:B------:R-:W1:Y:S01]  /*9590*/  SYNCS.PHASECHK.TRANS64.TRYWAIT P0, [R10+URZ], R5 ;  /* 0x000000050a0075a7 */ /* 0x000e62000800017f */
[----:B------:R-:W-:-:S05]  /*95a0*/  VIADD R2, R9, 0x1 ;  /* 0x0000000109027836 */ /* 0x000fca0000000000 */
[----:B------:R-:W-:-:S04]  /*95b0*/  ISETP.NE.AND P1, PT, R2, 0x5, PT ;  /* 0x000000050200780c */ /* 0x000fc80003f25270 */
[----:B------:R-:W-:Y:S02]  /*95c0*/  SEL R3, RZ, 0x1, P1 ;  /* 0x00000001ff037807 */ /* 0x000fe40000800000 */
[----:B0-----:R-:W-:Y:S02]  /*95d0*/  SEL R7, R2, RZ, P1 ;  /* 0x000000ff02077207 */ /* 0x001fe40000800000 */
[----:B------:R-:W-:-:S03]  /*95e0*/  LOP3.LUT R9, R8, R3, RZ, 0x3c, !PT ;  /* 0x0000000308097212 */ /* 0x000fc600078e3cff */
[----:B------:R-:W-:Y:S01]  /*95f0*/  IMAD R11, R7, 0x8, R0 ;  /* 0x00000008070b7824 */ /* 0x000fe200078e0200 */
[----:B------:R-:W-:Y:S01]  /*9600*/  SHF.L.U32 R6, R9, 0x1f, RZ ;  /* 0x0000001f09067819 */ /* 0x000fe200000006ff */
[----:B-1----:R-:W-:Y:S06]  /*9610*/  @!P0 BRA `(.L_x_188) ;  /* 0x0000000000ec8947 */ /* 0x002fec0003800000 */
.L_x_200:
[----:B------:R-:W1:Y:S01]  /*9620*/  SYNCS.PHASECHK.TRANS64.TRYWAIT P0, [R11+URZ], R6 ;  /* 0x000000060b0075a7 */ /* 0x000e62000800017f */
[----:B------:R-:W-:-:S05]  /*9630*/  VIADD R2, R7, 0x1 ;  /* 0x0000000107027836 */ /* 0x000fca0000000000 */
[----:B------:R-:W-:-:S04]  /*9640*/  ISETP.NE.AND P1, PT, R2, 0x5, PT ;  /* 0x000000050200780c */ /* 0x000fc80003f25270 */
[----:B------:R-:W-:Y:S02]  /*9650*/  SEL R4, RZ, 0x1, P1 ;  /* 0x00000001ff047807 */ /* 0x000fe40000800000 */
[----:B------:R-:W-:Y:S02]  /*9660*/  SEL R3, R2, RZ, P1 ;  /* 0x000000ff02037207 */ /* 0x000fe40000800000 */
[----:B------:R-:W-:Y:S01]  /*9670*/  LOP3.LUT R4, R9, R4, RZ, 0x3c, !PT ;  /* 0x0000000409047212 */ /* 0x000fe200078e3cff */
[----:B-1----:R-:W-:Y:S06]  /*9680*/  @!P0 BRA `(.L_x_189) ;  /* 0x0000000000e48947 */ /* 0x002fec0003800000 */
.L_x_201:
[----:B------:R-:W-:Y:S01]  /*9690*/  IMAD R3, R3, 0x8, R0 ;  /* 0x0000000803037824 */ /* 0x000fe200078e0200 */
[----:B------:R-:W-:-:S07]  /*96a0*/  SHF.L.U32 R0, R4, 0x1f, RZ ;  /* 0x0000001f04007819 */ /* 0x000fce00000006ff */
.L_x_190:
[----:B--2---:R2:W3:Y:S02]  /*96b0*/  SYNCS.PHASECHK.TRANS64.TRYWAIT P0, [R3+URZ], R0 ;  /* 0x00000000030075a7 */ /* 0x0044e4000800017f */
[----:B---3--:R-:W-:Y:S05]  /*96c0*/  @!P0 NANOSLEEP.SYNCS 0x989680 ;  /* 0x009896800000895d */ /* 0x008fea0003900000 */
[----:B------:R-:W3:Y:S02]  /*96d0*/  @!P0 SYNCS.PHASECHK.TRANS64 P0, [R3+URZ], R0 ;  /* 0x00000000030085a7 */ /* 0x000ee4000800007f */
[----:B---3--:R-:W-:Y:S05]  /*96e0*/  @!P0 BRA `(.L_x_190) ;  /* 0xfffffffc00f08947 */ /* 0x008fea000383ffff */
.L_x_184:
[----:B------:R-:W-:Y:S05]  /*96f0*/  BSYNC B0 ;  /* 0x0000000000007941 */ /* 0x000fea0003800000 */
.L_x_183:
[----:B------:R-:W-:Y:S05]  /*9700*/  EXIT ;  /* 0x000000000000794d */ /* 0x000fea0003800000 */
.L_x_17:
[----:B-1----:R-:W-:-:S04]  /*9710*/  IMAD.U32 R11, RZ, RZ, UR6 ;  /* 0x00000006ff0b7e24 */ /* 0x002fc8000f8e00ff */
[----:B------:R1:W4:Y:S03]  /*9720*/  SYNCS.PHASECHK.TRANS64.TRYWAIT P0, [R11+URZ], R10 ;  /* 0x0000000a0b0075a7 */ /* 0x000326000800017f */
[----:B----4-:R-:W-:Y:S05]  /*9730*/  @!P0 NANOSLEEP.SYNCS 0x989680 ;  /* 0x009896800000895d */ /* 0x010fea0003900000 */
[----:B------:R-:W4:Y:S02]  /*9740*/  @!P0 SYNCS.PHASECHK.TRANS64 P0, [R11+URZ], R10 ;  /* 0x0000000a0b0085a7 */ /* 0x000f24000800007f */
[----:B----4-:R-:W-:Y:S05]  /*9750*/  @!P0 BRA `(.L_x_17) ;  /* 0xfffffffc00ec8947 */ /* 0x010fea000383ffff */
[----:B------:R-:W-:Y:S05]  /*9760*/  BRA `(.L_x_16) ;  /* 0xffffff7c00807947 */ /* 0x000fea000383ffff */
.L_x_23:
[----:B-1----:R-:W-:-:S04]  /*9770*/  IMAD.U32 R12, RZ, RZ, UR14 ;  /* 0x0000000eff0c7e24 */ /* 0x002fc8000f8e00ff */
[----:B------:R1:W4:Y:S03]  /*9780*/  SYNCS.PHASECHK.TRANS64.TRYWAIT P0, [R12+URZ], R11 ;  /* 0x0000000b0c0075a7 */ /* 0x000326000800017f */
[----:B----4-:R-:W-:Y:S05]  /*9790*/  @!P0 NANOSLEEP.SYNCS 0x989680 ;  /* 0x009896800000895d */ /* 0x010fea0003900000 */
[----:B------:R-:W4:Y:S02]  /*97a0*/  @!P0 SYNCS.PHASECHK.TRANS64 P0, [R12+URZ], R11 ;  /* 0x0000000b0c0085a7 */ /* 0x000f24000800007f */
[----:B----4-:R-:W-:Y:S05]  /*97b0*/  @!P0 BRA `(.L_x_23) ;  /* 0xfffffffc00ec8947 */ /* 0x010fea000383ffff */
[----:B------:R-:W-:Y:S05]  /*97c0*/  BRA `(.L_x_22) ;  /* 0xffffff8800347947 */ /* 0x000fea000383ffff */
.L_x_170:
[----:B------:R-:W-:Y:S01]  /*97d0*/  BSSY B1, `(.L_x_191) ;  /* 0x0000006000017945 */ /* 0x000fe20003800000 */
[----:B------:R-:W-:-:S07]  /*97e0*/  IMAD.MOV.U32 R7, RZ, RZ, -0x1 ;  /* 0xffffffffff077424 */ /* 0x000fce00078e00ff */
[----:B------:R-:W-:Y:S05]  /*97f0*/  WARPSYNC.COLLECTIVE R7, `(.L_x_192) ;  /* 0x00000000070c7348 */ /* 0x000fea0003c00000 */
[----:B------:R-:W-:Y:S02]  /*9800*/  ELECT P1, UR62, PT ;  /* 0x00000000003e782f */ /* 0x000fe40003820000 */
[----:B------:R-:W-:Y:S01]  /*9810*/  MOV R7, UR62 ;  /* 0x0000003e00077c02 */ /* 0x000fe20008000f00 */
[----:B------:R-:W-:Y:S10]  /*9820*/  ENDCOLLECTIVE ;  /* 0x000000000000791b */ /* 0x000ff40003800000 */
.L_x_192:
[----:B------:R-:W-:Y:S05]  /*9830*/  BSYNC B1 ;  /* 0x0000000000017941 */ /* 0x000fea0003800000 */
.L_x_191:
[----:B------:R-:W-:Y:S05]  /*9840*/  BRA `(.L_x_193) ;  /* 0xfffffff000207947 */ /* 0x000fea000383ffff */
.L_x_173:
[----:B-1----:R1:W2:Y:S02]  /*9850*/  SYNCS.PHASECHK.TRANS64.TRYWAIT P1, [R19+URZ+0x28], R10 ;  /* 0x0000280a130075a7 */ /* 0x0022a4000802017f */
[----:B--2---:R-:W-:Y:S05]  /*9860*/  @!P1 NANOSLEEP.SYNCS 0x989680 ;  /* 0x009896800000995d */ /* 0x004fea0003900000 */
[----:B------:R-:W2:Y:S02]  /*9870*/  @!P1 SYNCS.PHASECHK.TRANS64 P1, [R19+URZ+0x28], R10 ;  /* 0x0000280a130095a7 */ /* 0x000ea4000802007f */
[----:B--2---:R-:W-:Y:S05]  /*9880*/  @!P1 BRA `(.L_x_173) ;  /* 0xfffffffc00f09947 */ /* 0x004fea000383ffff */
[----:B------:R-:W-:Y:S05]  /*9890*/  BRA `(.L_x_194) ;  /* 0xfffffff000547947 */ /* 0x000fea000383ffff */
.L_x_182:
[----:B------:R-:W-:Y:S01]  /*98a0*/  BSSY B0, `(.L_x_195) ;  /* 0x0000006000007945 */ /* 0x000fe20003800000 */
[----:B------:R-:W-:-:S07]  /*98b0*/  IMAD.MOV.U32 R7, RZ, RZ, -0x1 ;  /* 0xffffffffff077424 */ /* 0x000fce00078e00ff */
[----:B------:R-:W-:Y:S05]  /*98c0*/  WARPSYNC.COLLECTIVE R7, `(.L_x_196) ;  /* 0x00000000070c7348 */ /* 0x000fea0003c00000 */
[----:B------:R-:W-:Y:S02]  /*98d0*/  ELECT P1, UR62, PT ;  /* 0x00000000003e782f */ /* 0x000fe40003820000 */
[----:B------:R-:W-:Y:S01]  /*98e0*/  MOV R7, UR62 ;  /* 0x0000003e00077c02 */ /* 0x000fe20008000f00 */
[----:B------:R-:W-:Y:S10]  /*98f0*/  ENDCOLLECTIVE ;  /* 0x000000000000791b */ /* 0x000ff40003800000 */
.L_x_196:
[----:B------:R-:W-:Y:S05]  /*9900*/  BSYNC B0 ;  /* 0x0000000000007941 */ /* 0x000fea0003800000 */
.L_x_195:
[----:B------:R-:W-:Y:S01]  /*9910*/  PLOP3.LUT P0, PT, P1, PT, PT, 0x80, 0x0 ;  /* 0x000000000000781c */ /* 0x000fe20000f0f070 */
[----:B------:R-:W-:-:S12]  /*9920*/  BRA `(.L_x_197) ;  /* 0xfffffff800a07947 */ /* 0x000fd8000383ffff */
.L_x_186:
[----:B0-----:R0:W1:Y:S02]  /*9930*/  SYNCS.PHASECHK.TRANS64.TRYWAIT P0, [R6+URZ], R3 ;  /* 0x00000003060075a7 */ /* 0x001064000800017f */
[----:B-1----:R-:W-:Y:S05]  /*9940*/  @!P0 NANOSLEEP.SYNCS 0x989680 ;  /* 0x009896800000895d */ /* 0x002fea0003900000 */
[----:B------:R-:W1:Y:S02]  /*9950*/  @!P0 SYNCS.PHASECHK.TRANS64 P0, [R6+URZ], R3 ;  /* 0x00000003060085a7 */ /* 0x000e64000800007f */
[----:B-1----:R-:W-:Y:S05]  /*9960*/  @!P0 BRA `(.L_x_186) ;  /* 0xfffffffc00f08947 */ /* 0x002fea000383ffff */
[----:B------:R-:W-:Y:S05]  /*9970*/  BRA `(.L_x_198) ;  /* 0xfffffff800e07947 */ /* 0x000fea000383ffff */
.L_x_187:
[----:B0-----:R0:W1:Y:S02]  /*9980*/  SYNCS.PHASECHK.TRANS64.TRYWAIT P0, [R7+URZ], R4 ;  /* 0x00000004070075a7 */ /* 0x001064000800017f */
[----:B-1----:R-:W-:Y:S05]  /*9990*/  @!P0 NANOSLEEP.SYNCS 0x989680 ;  /* 0x009896800000895d */ /* 0x002fea0003900000 */
[----:B------:R-:W1:Y:S02]  /*99a0*/  @!P0 SYNCS.PHASECHK.TRANS64 P0, [R7+URZ], R4 ;  /* 0x00000004070085a7 */ /* 0x000e64000800007f */
[----:B-1----:R-:W-:Y:S05]  /*99b0*/  @!P0 BRA `(.L_x_187) ;  /* 0xfffffffc00f08947 */ /* 0x002fea000383ffff */
[----:B------:R-:W-:Y:S05]  /*99c0*/  BRA `(.L_x_199) ;  /* 0xfffffff800f07947 */ /* 0x000fea000383ffff */
.L_x_188:
[----:B0-----:R0:W1:Y:S02]  /*99d0*/  SYNCS.PHASECHK.TRANS64.TRYWAIT P0, [R10+URZ], R5 ;  /* 0x000000050a0075a7 */ /* 0x001064000800017f */
[----:B-1----:R-:W-:Y:S05]  /*99e0*/  @!P0 NANOSLEEP.SYNCS 0x989680 ;  /* 0x009896800000895d */ /* 0x002fea0003900000 */
[----:B------:R-:W1:Y:S02]  /*99f0*/  @!P0 SYNCS.PHASECHK.TRANS64 P0, [R10+URZ], R5 ;  /* 0x000000050a0085a7 */ /* 0x000e64000800007f */
[----:B-1----:R-:W-:Y:S05]  /*9a00*/  @!P0 BRA `(.L_x_188) ;  /* 0xfffffffc00f08947 */ /* 0x002fea000383ffff */
[----:B------:R-:W-:Y:S05]  /*9a10*/  BRA `(.L_x_200) ;  /* 0xfffffffc00007947 */ /* 0x000fea000383ffff */
.L_x_189:
[----:B-1----:R1:W2:Y:S02]  /*9a20*/  SYNCS.PHASECHK.TRANS64.TRYWAIT P0, [R11+URZ], R6 ;  /* 0x000000060b0075a7 */ /* 0x0022a4000800017f */
[----:B--2---:R-:W-:Y:S05]  /*9a30*/  @!P0 NANOSLEEP.SYNCS 0x989680 ;  /* 0x009896800000895d */ /* 0x004fea0003900000 */
[----:B------:R-:W2:Y:S02]  /*9a40*/  @!P0 SYNCS.PHASECHK.TRANS64 P0, [R11+URZ], R6 ;  /* 0x000000060b0085a7 */ /* 0x000ea4000800007f */
[----:B--2---:R-:W-:Y:S05]  /*9a50*/  @!P0 BRA `(.L_x_189) ;  /* 0xfffffffc00f08947 */ /* 0x004fea000383ffff */
[----:B------:R-:W-:Y:S05]  /*9a60*/  BRA `(.L_x_201) ;  /* 0xfffffffc00087947 */ /* 0x000fea000383ffff */
.L_x_202:
[----:B------:R-:W-:-:S00]  /*9a70*/  BRA `(.L_x_202) ;  /* 0xfffffffc00fc7947 */ /* 0x000fc0000383ffff */
[----:B------:R-:W-:-:S00]  /*9a80*/  NOP ;  /* 0x0000000000007918 */ /* 0x000fc00000000000 */
[----:B------:R-:W-:-:S00]  /*9a90*/  NOP ;  /* 0x0000000000007918 */ /* 0x000fc00000000000 */
[----:B------:R-:W-:-:S00]  /*9aa0*/  NOP ;  /* 0x0000000000007918 */ /* 0x000fc00000000000 */
[----:B------:R-:W-:-:S00]  /*9ab0*/  NOP ;  /* 0x0000000000007918 */ /* 0x000fc00000000000 */
[----:B------:R-:W-:-:S00]  /*9ac0*/  NOP ;  /* 0x0000000000007918 */ /* 0x000fc00000000000 */
[----:B------:R-:W-:-:S00]  /*9ad0*/  NOP ;  /* 0x0000000000007918 */ /* 0x000fc00000000000 */
[----:B------:R-:W-:-:S00]  /*9ae0*/  NOP ;  /* 0x0000000000007918 */ /* 0x000fc00000000000 */
[----:B------:R-:W-:-:S00]  /*9af0*/  NOP ;  /* 0x0000000000007918 */ /* 0x000fc00000000000 */
.L_x_203:


//--------------------- .nv.shared._ZN7cutlass13device_kernelINS_4gemm6kernel13GemmUniversalIN4cute5tupleIJiiiiEEENS1_10collective13CollectiveMmaINS1_37MainloopSm90TmaGmmaWarpSpecializedFP8ILi5ENS5_IJNS4_1CILi1EEESB_SB_EEENS1_35KernelTmaWarpSpecializedCooperativeEEENS5_IJNSA_ILi256EEENSA_ILi64EEENSA_ILi128EEEEEENS_12float_e5m2_tENS5_IJlSB_lEEESJ_SK_NS4_8TiledMMAINS4_8MMA_AtomIJNS4_4SM904GMMA30MMA_64x64x32_F32E5M2E5M2_SS_TNILNSO_7ScaleInE1ELSQ_1EEEEEENS4_6LayoutINS5_IJNSA_ILi2EEESB_SB_EEENS5_IJSB_NSA_ILi0EEESW_EEEEENS5_IJNS4_10UnderscoreESZ_SZ_EEEEENS4_13SM90_TMA_LOADENS4_14ComposedLayoutINS4_7SwizzleILi3ELi4ELi3EEENS4_18smem_ptr_flag_bitsILi8EEENST_INS5_IJNSA_ILi8EEESH_EEENS5_IJSH_SB_EEEEEEEvNS4_8identityES12_S1C_vS1D_EENS_8epilogue10collective6detail29Sm90TmaWarpSpecializedAdapterINS1G_15DefaultEpilogueISJ_SK_SK_NS1F_6thread17LinearCombinationISJ_Li1EffLNS1K_9ScaleType4KindE0ELNS_15FloatRoundStyleE2ESJ_EENS1_15EpilogueDefaultEEEEEvvEEEEvNT_6ParamsE --------------------------
	.section	.nv.shared._ZN7cutlass13device_kernelINS_4gemm6kernel13GemmUniversalIN4cute5tupleIJiiiiEEENS1_10collective13CollectiveMmaINS1_37MainloopSm90TmaGmmaWarpSpecializedFP8ILi5ENS5_IJNS4_1CILi1EEESB_SB_EEENS1_35KernelTmaWarpSpecializedCooperativeEEENS5_IJNSA_ILi256EEENSA_ILi64EEENSA_ILi128EEEEEENS_12float_e5m2_tENS5_IJlSB_lEEESJ_SK_NS4_8TiledMMAINS4_8MMA_AtomIJNS4_4SM904GMMA30MMA_64x64x32_F32E5M2E5M2_SS_TNILNSO_7ScaleInE1ELSQ_1EEEEEENS4_6LayoutINS5_IJNSA_ILi2EEESB_SB_EEENS5_IJSB_NSA_ILi0EEESW_EEEEENS5_IJNS4_10UnderscoreESZ_SZ_EEEEENS4_13SM90_TMA_LOADENS4_14ComposedLayoutINS4_7SwizzleILi3ELi4ELi3EEENS4_18smem_ptr_flag_bitsILi8EEENST_INS5_IJNSA_ILi8EEESH_EEENS5_IJSH_SB_EEEEEEEvNS4_8identityES12_S1C_vS1D_EENS_8epilogue10collective6detail29Sm90TmaWarpSpecializedAdapterINS1G_15DefaultEpilogueISJ_SK_SK_NS1F_6thread17LinearCombinationISJ_Li1EffLNS1K_9ScaleType4KindE0ELNS_15FloatRoundStyleE2ESJ_EENS1_15EpilogueDefaultEEEEEvvEEEEvNT_6ParamsE,"aw",@nobits
	.sectionflags	@""
	.align	16
	.zero		1024


//--------------------- .nv.shared.reserved.0     --------------------------
	.section	.nv.shared.reserved.0,"aw",@nobits
	.weak		__nv_reservedSMEM_offset_0_alias
	.size		__nv_reservedSMEM_offset_0_alias, 0, 0
	.other		__nv_reservedSMEM_offset_0_alias,@"STO_CUDA_RESERVED_SHARED STV_DEFAULT"
__nv_reservedSMEM_offset_0_alias:
	.zero		0


//--------------------- .nv.global                --------------------------
	.section	.nv.global,"aw",@nobits
.nv.global:
	.type		_ZN40_INTERNAL_8c90b5fe_4_k_cu_9f50fa33_248504cute1_E,@object
	.size		_ZN40_INTERNAL_8c90b5fe_4_k_cu_9f50fa33_248504cute1_E,(_ZN40_INTERNAL_8c90b5fe_4_k_cu_9f50fa33_248504cuda3std3__45__cpo6cbeginE - _ZN40_INTERNAL_8c90b5fe_4_k_cu_9f50fa33_248504cute1_E)
_ZN40_INTERNAL_8c90b5fe_4_k_cu_9f50fa33_248504cute1_E:
	.zero		1
	.type		_ZN40_INTERNAL_8c90b5fe_4_k_cu_9f50fa33_248504cuda3std3__45__cpo6cbeginE,@object
	.size		_ZN40_INTERNAL_8c90b5fe_4_k_cu_9f50fa33_248504cuda3std3__45__cpo6cbeginE,(_ZN40_INTERNAL_8c90b5fe_4_k_cu_9f50fa33_248504cuda3std3__48in_placeE - _ZN40_INTERNAL_8c90b5fe_4_k_cu_9f50fa33_248504cuda3std3__45__cpo6cbeginE)
_ZN40_INTERNAL_8c90b5fe_4_k_cu_9f50fa33_248504cuda3std3__45__cpo6cbeginE:
	.zero		1
	.type		_ZN40_INTERNAL_8c90b5fe_4_k_cu_9f50fa33_248504cuda3std3__48in_placeE,@object
	.size		_ZN40_INTERNAL_8c90b5fe_4_k_cu_9f50fa33_248504cuda3std3__48in_placeE,(_ZN40_INTERNAL_8c90b5fe_4_k_cu_9f50fa33_248504cuda3std6ranges3__45__cpo9iter_moveE - _ZN40_INTERNAL_8c90b5fe_4_k_cu_9f50fa33_248504cuda3std3__48in_placeE)
_ZN40_INTERNAL_8c90b5fe_4_k_cu_9f50fa33_248504cuda3std3__48in_placeE:
	.zero		1
	.type		_ZN40_INTERNAL_8c90b5fe_4_k_cu_9f50fa33_248504cuda3std6ranges3__45__cpo9iter_moveE,@object
	.size		_ZN40_INTERNAL_8c90b5fe_4_k_cu_9f50fa33_248504cuda3std6ranges3__45__cpo9iter_moveE,(_ZN40_INTERNAL_8c90b5fe_4_k_cu_9f50fa33_248504cuda3std3__45__cpo5beginE - _ZN40_INTERNAL_8c90b5fe_4_k_cu_9f50fa33_248504cuda3std6ranges3__45__cpo9iter_moveE)
_ZN40_INTERNAL_8c90b5fe_4_k_cu_9f50fa33_248504cuda3std6ranges3__45__cpo9iter_moveE:
	.zero		1
	.type		_ZN40_INTERNAL_8c90b5fe_4_k_cu_9f50fa33_248504cuda3std3__45__cpo5beginE,@object
	.size		_ZN40_INTERNAL_8c90b5fe_4_k_cu_9f50fa33_248504cuda3std3__45__cpo5beginE,(_ZN40_INTERNAL_8c90b5fe_4_k_cu_9f50fa33_248504cuda3std3__442_GLOBAL__N__8c90b5fe_4_k_cu_9f50fa33_248506ignoreE - _ZN40_INTERNAL_8c90b5fe_4_k_cu_9f50fa33_248504cuda3std3__45__cpo5beginE)
_ZN40_INTERNAL_8c90b5fe_4_k_cu_9f50fa33_248504cuda3std3__45__cpo5beginE:
	.zero		1
	.type		_ZN40_INTERNAL_8c90b5fe_4_k_cu_9f50fa33_248504cuda3std3__442_GLOBAL__N__8c90b5fe_4_k_cu_9f50fa33_248506ignoreE,@object
	.size		_ZN40_INTERNAL_8c90b5fe_4_k_cu_9f50fa33_248504cuda3std3__442_GLOBAL__N__8c90b5fe_4_k_cu_9f50fa33_248506ignoreE,(_ZN40_INTERNAL_8c90b5fe_4_k_cu_9f50fa33_248504cute7productE - _ZN40_INTERNAL_8c90b5fe_4_k_cu_9f50fa33_248504cuda3std3__442_GLOBAL__N__8c90b5fe_4_k_cu_9f50fa33_248506ignoreE)
_ZN40_INTERNAL_8c90b5fe_4_k_cu_9f50fa33_248504cuda3std3__442_GLOBAL__N__8c90b5fe_4_k_cu_9f50fa33_248506ignoreE:
	.zero		1
	.type		_ZN40_INTERNAL_8c90b5fe_4_k_cu_9f50fa33_248504cute7productE,@object
	.size		_ZN40_INTERNAL_8c90b5fe_4_k_cu_9f50fa33_248504cute7productE,(_ZN40_INTERNAL_8c90b5fe_4_k_cu_9f50fa33_248504cuda3std3__45__cpo3endE - _ZN40_INTERNAL_8c90b5fe_4_k_cu_9f50fa33_248504cute7productE)
_ZN40_INTERNAL_8c90b5fe_4_k_cu_9f50fa33_248504cute7productE:
	.zero		1
	.type		_ZN40_INTERNAL_8c90b5fe_4_k_cu_9f50fa33_248504cuda3std3__45__cpo3endE,@object
	.size		_ZN40_INTERNAL_8c90b5fe_4_k_cu_9f50fa33_248504cuda3std3__45__cpo3endE,(_ZN40_INTERNAL_8c90b5fe_4_k_cu_9f50fa33_248504cuda3std3__419piecewise_constructE - _ZN40_INTERNAL_8c90b5fe_4_k_cu_9f50fa33_248504cuda3std3__45__cpo3endE)
_ZN40_INTERNAL_8c90b5fe_4_k_cu_9f50fa33_248504cuda3std3__45__cpo3endE:
	.zero		1
	.type		_ZN40_INTERNAL_8c90b5fe_4_k_cu_9f50fa33_248504cuda3std3__419piecewise_constructE,@object
	.size		_ZN40_INTERNAL_8c90b5fe_4_k_cu_9f50fa33_248504cuda3std3__419piecewise_constructE,(_ZN40_INTERNAL_8c90b5fe_4_k_cu_9f50fa33_248504cuda3std3__45__cpo4cendE - _ZN40_INTERNAL_8c90b5fe_4_k_cu_9f50fa33_248504cuda3std3__419piecewise_constructE)
_ZN40_INTERNAL_8c90b5fe_4_k_cu_9f50fa33_248504cuda3std3__419piecewise_constructE:
	.zero		1
	.type		_ZN40_INTERNAL_8c90b5fe_4_k_cu_9f50fa33_248504cuda3std3__45__cpo4cendE,@object
	.size		_ZN40_INTERNAL_8c90b5fe_4_k_cu_9f50fa33_248504cuda3std3__45__cpo4cendE,(_ZN40_INTERNAL_8c90b5fe_4_k_cu_9f50fa33_248504cuda3std6ranges3__45__cpo4swapE - _ZN40_INTERNAL_8c90b5fe_4_k_cu_9f50fa33_248504cuda3std3__45__cpo4cendE)
_ZN40_INTERNAL_8c90b5fe_4_k_cu_9f50fa33_248504cuda3std3__45__cpo4cendE:
	.zero		1
	.type		_ZN40_INTERNAL_8c90b5fe_4_k_cu_9f50fa33_248504cuda3std6ranges3__45__cpo4swapE,@object
	.size		_ZN40_INTERNAL_8c90b5fe_4_k_cu_9f50fa33_248504cuda3std6ranges3__45__cpo4swapE,(.L_7 - _ZN40_INTERNAL_8c90b5fe_4_k_cu_9f50fa33_248504cuda3std6ranges3__45__cpo4swapE)
_ZN40_INTERNAL_8c90b5fe_4_k_cu_9f50fa33_248504cuda3std6ranges3__45__cpo4swapE:
	.zero		1
.L_7:


//--------------------- .nv.constant0._ZN7cutlass13device_kernelINS_4gemm6kernel13GemmUniversalIN4cute5tupleIJiiiiEEENS1_10collective13CollectiveMmaINS1_37MainloopSm90TmaGmmaWarpSpecializedFP8ILi5ENS5_IJNS4_1CILi1EEESB_SB_EEENS1_35KernelTmaWarpSpecializedCooperativeEEENS5_IJNSA_ILi256EEENSA_ILi64EEENSA_ILi128EEEEEENS_12float_e5m2_tENS5_IJlSB_lEEESJ_SK_NS4_8TiledMMAINS4_8MMA_AtomIJNS4_4SM904GMMA30MMA_64x64x32_F32E5M2E5M2_SS_TNILNSO_7ScaleInE1ELSQ_1EEEEEENS4_6LayoutINS5_IJNSA_ILi2EEESB_SB_EEENS5_IJSB_NSA_ILi0EEESW_EEEEENS5_IJNS4_10UnderscoreESZ_SZ_EEEEENS4_13SM90_TMA_LOADENS4_14ComposedLayoutINS4_7SwizzleILi3ELi4ELi3EEENS4_18smem_ptr_flag_bitsILi8EEENST_INS5_IJNSA_ILi8EEESH_EEENS5_IJSH_SB_EEEEEEEvNS4_8identityES12_S1C_vS1D_EENS_8epilogue10collective6detail29Sm90TmaWarpSpecializedAdapterINS1G_15DefaultEpilogueISJ_SK_SK_NS1F_6thread17LinearCombinationISJ_Li1EffLNS1K_9ScaleType4KindE0ELNS_15FloatRoundStyleE2ESJ_EENS1_15EpilogueDefaultEEEEEvvEEEEvNT_6ParamsE --------------------------
	.section	.nv.constant0._ZN7cutlass13device_kernelINS_4gemm6kernel13GemmUniversalIN4cute5tupleIJiiiiEEENS1_10collective13CollectiveMmaINS1_37MainloopSm90TmaGmmaWarpSpecializedFP8ILi5ENS5_IJNS4_1CILi1EEESB_SB_EEENS1_35KernelTmaWarpSpecializedCooperativeEEENS5_IJNSA_ILi256EEENSA_ILi64EEENSA_ILi128EEEEEENS_12float_e5m2_tENS5_IJlSB_lEEESJ_SK_NS4_8TiledMMAINS4_8MMA_AtomIJNS4_4SM904GMMA30MMA_64x64x32_F32E5M2E5M2_SS_TNILNSO_7ScaleInE1ELSQ_1EEEEEENS4_6LayoutINS5_IJNSA_ILi2EEESB_SB_EEENS5_IJSB_NSA_ILi0EEESW_EEEEENS5_IJNS4_10UnderscoreESZ_SZ_EEEEENS4_13SM90_TMA_LOADENS4_14ComposedLayoutINS4_7SwizzleILi3ELi4ELi3EEENS4_18smem_ptr_flag_bitsILi8EEENST_INS5_IJNSA_ILi8EEESH_EEENS5_IJSH_SB_EEEEEEEvNS4_8identityES12_S1C_vS1D_EENS_8epilogue10collective6detail29Sm90TmaWarpSpecializedAdapterINS1G_15DefaultEpilogueISJ_SK_SK_NS1F_6thread17LinearCombinationISJ_Li1EffLNS1K_9ScaleType4KindE0ELNS_15FloatRoundStyleE2ESJ_EENS1_15EpilogueDefaultEEEEEvvEEEEvNT_6ParamsE,"a",@progbits
	.sectionflags	@""
	.align	4
.nv.constant0._ZN7cutlass13device_kernelINS_4gemm6kernel13GemmUniversalIN4cute5tupleIJiiiiEEENS1_10collective13CollectiveMmaINS1_37MainloopSm90TmaGmmaWarpSpecializedFP8ILi5ENS5_IJNS4_1CILi1EEESB_SB_EEENS1_35KernelTmaWarpSpecializedCooperativeEEENS5_IJNSA_ILi256EEENSA_ILi64EEENSA_ILi128EEEEEENS_12float_e5m2_tENS5_IJlSB_lEEESJ_SK_NS4_8TiledMMAINS4_8MMA_AtomIJNS4_4SM904GMMA30MMA_64x64x32_F32E5M2E5M2_SS_TNILNSO_7ScaleInE1ELSQ_1EEEEEENS4_6LayoutINS5_IJNSA_ILi2EEESB_SB_EEENS5_IJSB_NSA_ILi0EEESW_EEEEENS5_IJNS4_10UnderscoreESZ_SZ_EEEEENS4_13SM90_TMA_LOADENS4_14ComposedLayoutINS4_7SwizzleILi3ELi4ELi3EEENS4_18smem_ptr_flag_bitsILi8EEENST_INS5_IJNSA_ILi8EEESH_EEENS5_IJSH_SB_EEEEEEEvNS4_8identityES12_S1C_vS1D_EENS_8epilogue10collective6detail29Sm90TmaWarpSpecializedAdapterINS1G_15DefaultEpilogueISJ_SK_SK_NS1F_6thread17LinearCombinationISJ_Li1EffLNS1K_9ScaleType4KindE0ELNS_15FloatRoundStyleE2ESJ_EENS1_15EpilogueDefaultEEEEEvvEEEEvNT_6ParamsE:
	.zero		1664


//--------------------- SYMBOLS --------------------------

	.type		.nv.reservedSmem.offset0,@object
	.size		.nv.reservedSmem.offset0,0x4
